//
// Generated by NVIDIA NVVM Compiler
//
// Compiler Build ID: CL-36424714
// Cuda compilation tools, release 13.0, V13.0.88
// Based on NVVM 20.0.0
//

.version 9.0
.target sm_100
.address_size 64

	// .globl	_Z23parallel_implementationPiiS_S_
.func  (.param .b64 func_retval0) __internal_accurate_pow
(
	.param .b64 __internal_accurate_pow_param_0
)
;

.visible .entry _Z23parallel_implementationPiiS_S_(
	.param .u64 .ptr .align 1 _Z23parallel_implementationPiiS_S__param_0,
	.param .u32 _Z23parallel_implementationPiiS_S__param_1,
	.param .u64 .ptr .align 1 _Z23parallel_implementationPiiS_S__param_2,
	.param .u64 .ptr .align 1 _Z23parallel_implementationPiiS_S__param_3
)
{
	.reg .pred 	%p<24>;
	.reg .b32 	%r<155>;
	.reg .b32 	%f<5>;
	.reg .b64 	%rd<28>;
	.reg .b64 	%fd<11>;

	ld.param.u64 	%rd9, [_Z23parallel_implementationPiiS_S__param_0];
	ld.param.u32 	%r35, [_Z23parallel_implementationPiiS_S__param_1];
	ld.param.u64 	%rd10, [_Z23parallel_implementationPiiS_S__param_3];
	cvta.to.global.u64 	%rd1, %rd10;
	cvta.to.global.u64 	%rd2, %rd9;
	mov.u32 	%r37, %nctaid.x;
	mov.u32 	%r1, %tid.x;
	mov.u32 	%r2, %ctaid.x;
	mul.lo.s32 	%r38, %r35, %r2;
	div.u32 	%r39, %r38, %r37;
	add.s32 	%r3, %r39, %r1;
	add.s32 	%r40, %r38, %r35;
	div.u32 	%r4, %r40, %r37;
	setp.lt.s32 	%p1, %r35, 2;
	mov.b32 	%r145, 0;
	@%p1 bra 	$L__BB0_3;
	cvt.rn.f32.u32 	%f4, %r35;
	mov.b32 	%r145, 0;
$L__BB0_2:
	mul.f32 	%f4, %f4, 0f3F000000;
	add.s32 	%r145, %r145, 1;
	setp.gt.f32 	%p2, %f4, 0f3F800000;
	@%p2 bra 	$L__BB0_2;
$L__BB0_3:
	setp.eq.s32 	%p3, %r145, 0;
	@%p3 bra 	$L__BB0_14;
	mov.f64 	%fd2, 0d4000000000000000;
	{
	.reg .b32 %temp; 
	mov.b64 	{%temp, %r6}, %fd2;
	}
	mov.b32 	%r146, 0;
	mov.u32 	%r7, %ntid.x;
$L__BB0_5:
	setp.ge.s32 	%p4, %r3, %r4;
	@%p4 bra 	$L__BB0_10;
	setp.lt.s32 	%p5, %r6, 0;
	cvt.rn.f64.u32 	%fd3, %r146;
	{
	.reg .b32 %temp; 
	mov.b64 	{%temp, %r43}, %fd3;
	}
	shr.u32 	%r44, %r43, 20;
	and.b32  	%r45, %r44, 2047;
	add.s32 	%r46, %r45, -1012;
	mov.b64 	%rd11, %fd3;
	shl.b64 	%rd12, %rd11, %r46;
	setp.eq.s64 	%p6, %rd12, -9223372036854775808;
	{ // callseq 0, 0
	.param .b64 param0;
	st.param.f64 	[param0], %fd3;
	.param .b64 retval0;
	call.uni (retval0), 
	__internal_accurate_pow, 
	(
	param0
	);
	ld.param.f64 	%fd4, [retval0];
	} // callseq 0
	neg.f64 	%fd6, %fd4;
	selp.f64 	%fd7, %fd6, %fd4, %p6;
	selp.f64 	%fd8, %fd7, %fd4, %p5;
	setp.eq.s32 	%p7, %r146, 0;
	selp.f64 	%fd1, 0d3FF0000000000000, %fd8, %p7;
	mov.u32 	%r147, %r3;
$L__BB0_7:
	cvt.rn.f64.s32 	%fd9, %r147;
	sub.f64 	%fd10, %fd9, %fd1;
	cvt.rzi.s32.f64 	%r12, %fd10;
	setp.lt.s32 	%p8, %r12, 0;
	@%p8 bra 	$L__BB0_9;
	mul.wide.u32 	%rd14, %r12, 4;
	add.s64 	%rd15, %rd2, %rd14;
	ld.global.u32 	%r47, [%rd15];
	mul.wide.s32 	%rd16, %r147, 4;
	add.s64 	%rd17, %rd1, %rd16;
	ld.global.u32 	%r48, [%rd17];
	add.s32 	%r49, %r48, %r47;
	st.global.u32 	[%rd17], %r49;
$L__BB0_9:
	add.s32 	%r147, %r147, %r7;
	setp.lt.s32 	%p9, %r147, %r4;
	@%p9 bra 	$L__BB0_7;
$L__BB0_10:
	setp.ge.s32 	%p10, %r3, %r4;
	bar.sync 	0;
	@%p10 bra 	$L__BB0_13;
	mov.u32 	%r148, %r3;
$L__BB0_12:
	mul.wide.s32 	%rd18, %r148, 4;
	add.s64 	%rd19, %rd1, %rd18;
	ld.global.u32 	%r50, [%rd19];
	add.s64 	%rd20, %rd2, %rd18;
	st.global.u32 	[%rd20], %r50;
	add.s32 	%r148, %r148, %r7;
	setp.lt.s32 	%p11, %r148, %r4;
	@%p11 bra 	$L__BB0_12;
$L__BB0_13:
	bar.sync 	0;
	add.s32 	%r146, %r146, 1;
	setp.ne.s32 	%p12, %r146, %r145;
	@%p12 bra 	$L__BB0_5;
$L__BB0_14:
	bar.sync 	0;
	or.b32  	%r51, %r2, %r1;
	setp.ne.s32 	%p13, %r51, 0;
	setp.lt.s32 	%p14, %r35, 2048;
	or.pred  	%p15, %p13, %p14;
	@%p15 bra 	$L__BB0_28;
	add.s32 	%r53, %r35, -2048;
	shr.u32 	%r54, %r53, 12;
	add.s32 	%r17, %r54, 1;
	and.b32  	%r18, %r17, 15;
	setp.lt.u32 	%p16, %r53, 61440;
	mov.b32 	%r152, 2047;
	@%p16 bra 	$L__BB0_19;
	and.b32  	%r56, %r17, 2097136;
	neg.s32 	%r149, %r56;
	add.s64 	%rd26, %rd1, 139260;
	mov.b32 	%r150, 0;
$L__BB0_17:
	.pragma "nounroll";
	ld.global.u32 	%r57, [%rd2];
	ld.global.u32 	%r58, [%rd26+-131072];
	sub.s32 	%r59, %r58, %r57;
	st.global.u32 	[%rd26+-131072], %r59;
	ld.global.u32 	%r60, [%rd2];
	ld.global.u32 	%r61, [%rd26+-114688];
	sub.s32 	%r62, %r61, %r60;
	st.global.u32 	[%rd26+-114688], %r62;
	ld.global.u32 	%r63, [%rd2];
	ld.global.u32 	%r64, [%rd26+-98304];
	sub.s32 	%r65, %r64, %r63;
	st.global.u32 	[%rd26+-98304], %r65;
	ld.global.u32 	%r66, [%rd2];
	ld.global.u32 	%r67, [%rd26+-81920];
	sub.s32 	%r68, %r67, %r66;
	st.global.u32 	[%rd26+-81920], %r68;
	ld.global.u32 	%r69, [%rd2];
	ld.global.u32 	%r70, [%rd26+-65536];
	sub.s32 	%r71, %r70, %r69;
	st.global.u32 	[%rd26+-65536], %r71;
	ld.global.u32 	%r72, [%rd2];
	ld.global.u32 	%r73, [%rd26+-49152];
	sub.s32 	%r74, %r73, %r72;
	st.global.u32 	[%rd26+-49152], %r74;
	ld.global.u32 	%r75, [%rd2];
	ld.global.u32 	%r76, [%rd26+-32768];
	sub.s32 	%r77, %r76, %r75;
	st.global.u32 	[%rd26+-32768], %r77;
	ld.global.u32 	%r78, [%rd2];
	ld.global.u32 	%r79, [%rd26+-16384];
	sub.s32 	%r80, %r79, %r78;
	st.global.u32 	[%rd26+-16384], %r80;
	ld.global.u32 	%r81, [%rd2];
	ld.global.u32 	%r82, [%rd26];
	sub.s32 	%r83, %r82, %r81;
	st.global.u32 	[%rd26], %r83;
	ld.global.u32 	%r84, [%rd2];
	ld.global.u32 	%r85, [%rd26+16384];
	sub.s32 	%r86, %r85, %r84;
	st.global.u32 	[%rd26+16384], %r86;
	ld.global.u32 	%r87, [%rd2];
	ld.global.u32 	%r88, [%rd26+32768];
	sub.s32 	%r89, %r88, %r87;
	st.global.u32 	[%rd26+32768], %r89;
	ld.global.u32 	%r90, [%rd2];
	ld.global.u32 	%r91, [%rd26+49152];
	sub.s32 	%r92, %r91, %r90;
	st.global.u32 	[%rd26+49152], %r92;
	ld.global.u32 	%r93, [%rd2];
	ld.global.u32 	%r94, [%rd26+65536];
	sub.s32 	%r95, %r94, %r93;
	st.global.u32 	[%rd26+65536], %r95;
	ld.global.u32 	%r96, [%rd2];
	ld.global.u32 	%r97, [%rd26+81920];
	sub.s32 	%r98, %r97, %r96;
	st.global.u32 	[%rd26+81920], %r98;
	ld.global.u32 	%r99, [%rd2];
	ld.global.u32 	%r100, [%rd26+98304];
	sub.s32 	%r101, %r100, %r99;
	st.global.u32 	[%rd26+98304], %r101;
	ld.global.u32 	%r102, [%rd2];
	ld.global.u32 	%r103, [%rd26+114688];
	sub.s32 	%r104, %r103, %r102;
	st.global.u32 	[%rd26+114688], %r104;
	add.s32 	%r150, %r150, 65536;
	add.s32 	%r149, %r149, 16;
	add.s64 	%rd26, %rd26, 262144;
	setp.ne.s32 	%p17, %r149, 0;
	@%p17 bra 	$L__BB0_17;
	add.s32 	%r152, %r150, 2047;
$L__BB0_19:
	setp.eq.s32 	%p18, %r18, 0;
	@%p18 bra 	$L__BB0_28;
	and.b32  	%r26, %r17, 7;
	setp.lt.u32 	%p19, %r18, 8;
	@%p19 bra 	$L__BB0_22;
	ld.global.u32 	%r105, [%rd2];
	mul.wide.u32 	%rd21, %r152, 4;
	add.s64 	%rd22, %rd1, %rd21;
	ld.global.u32 	%r106, [%rd22];
	sub.s32 	%r107, %r106, %r105;
	st.global.u32 	[%rd22], %r107;
	ld.global.u32 	%r108, [%rd2];
	ld.global.u32 	%r109, [%rd22+16384];
	sub.s32 	%r110, %r109, %r108;
	st.global.u32 	[%rd22+16384], %r110;
	ld.global.u32 	%r111, [%rd2];
	ld.global.u32 	%r112, [%rd22+32768];
	sub.s32 	%r113, %r112, %r111;
	st.global.u32 	[%rd22+32768], %r113;
	ld.global.u32 	%r114, [%rd2];
	ld.global.u32 	%r115, [%rd22+49152];
	sub.s32 	%r116, %r115, %r114;
	st.global.u32 	[%rd22+49152], %r116;
	ld.global.u32 	%r117, [%rd2];
	ld.global.u32 	%r118, [%rd22+65536];
	sub.s32 	%r119, %r118, %r117;
	st.global.u32 	[%rd22+65536], %r119;
	ld.global.u32 	%r120, [%rd2];
	ld.global.u32 	%r121, [%rd22+81920];
	sub.s32 	%r122, %r121, %r120;
	st.global.u32 	[%rd22+81920], %r122;
	ld.global.u32 	%r123, [%rd2];
	ld.global.u32 	%r124, [%rd22+98304];
	sub.s32 	%r125, %r124, %r123;
	st.global.u32 	[%rd22+98304], %r125;
	ld.global.u32 	%r126, [%rd2];
	ld.global.u32 	%r127, [%rd22+114688];
	sub.s32 	%r128, %r127, %r126;
	st.global.u32 	[%rd22+114688], %r128;
	add.s32 	%r152, %r152, 32768;
$L__BB0_22:
	setp.eq.s32 	%p20, %r26, 0;
	@%p20 bra 	$L__BB0_28;
	and.b32  	%r29, %r17, 3;
	setp.lt.u32 	%p21, %r26, 4;
	@%p21 bra 	$L__BB0_25;
	ld.global.u32 	%r129, [%rd2];
	mul.wide.u32 	%rd23, %r152, 4;
	add.s64 	%rd24, %rd1, %rd23;
	ld.global.u32 	%r130, [%rd24];
	sub.s32 	%r131, %r130, %r129;
	st.global.u32 	[%rd24], %r131;
	ld.global.u32 	%r132, [%rd2];
	ld.global.u32 	%r133, [%rd24+16384];
	sub.s32 	%r134, %r133, %r132;
	st.global.u32 	[%rd24+16384], %r134;
	ld.global.u32 	%r135, [%rd2];
	ld.global.u32 	%r136, [%rd24+32768];
	sub.s32 	%r137, %r136, %r135;
	st.global.u32 	[%rd24+32768], %r137;
	ld.global.u32 	%r138, [%rd2];
	ld.global.u32 	%r139, [%rd24+49152];
	sub.s32 	%r140, %r139, %r138;
	st.global.u32 	[%rd24+49152], %r140;
	add.s32 	%r152, %r152, 16384;
$L__BB0_25:
	setp.eq.s32 	%p22, %r29, 0;
	@%p22 bra 	$L__BB0_28;
	mul.wide.u32 	%rd25, %r152, 4;
	add.s64 	%rd27, %rd1, %rd25;
	neg.s32 	%r154, %r29;
$L__BB0_27:
	.pragma "nounroll";
	ld.global.u32 	%r141, [%rd2];
	ld.global.u32 	%r142, [%rd27];
	sub.s32 	%r143, %r142, %r141;
	st.global.u32 	[%rd27], %r143;
	add.s64 	%rd27, %rd27, 16384;
	add.s32 	%r154, %r154, 1;
	setp.ne.s32 	%p23, %r154, 0;
	@%p23 bra 	$L__BB0_27;
$L__BB0_28:
	ret;

}
.func  (.param .b64 func_retval0) __internal_accurate_pow(
	.param .b64 __internal_accurate_pow_param_0
)
{
	.reg .pred 	%p<8>;
	.reg .b32 	%r<46>;
	.reg .b32 	%f<3>;
	.reg .b64 	%fd<109>;

	ld.param.f64 	%fd10, [__internal_accurate_pow_param_0];
	mov.f64 	%fd11, 0d4000000000000000;
	{
	.reg .b32 %temp; 
	mov.b64 	{%temp, %r8}, %fd11;
	}
	{
	.reg .b32 %temp; 
	mov.b64 	{%r9, %temp}, %fd11;
	}
	shr.u32 	%r10, %r8, 20;
	setp.lt.u32 	%p1, %r8, 1048576;
	mov.f64 	%fd12, 0d4360000000000000;
	{
	.reg .b32 %temp; 
	mov.b64 	{%temp, %r11}, %fd12;
	}
	{
	.reg .b32 %temp; 
	mov.b64 	{%r12, %temp}, %fd12;
	}
	shr.u32 	%r13, %r11, 20;
	add.s32 	%r14, %r13, -54;
	selp.b32 	%r15, %r12, %r9, %p1;
	selp.b32 	%r16, %r11, %r8, %p1;
	selp.b32 	%r1, %r14, %r10, %p1;
	add.s32 	%r45, %r1, -1023;
	and.b32  	%r17, %r16, -2146435073;
	or.b32  	%r18, %r17, 1072693248;
	mov.b64 	%fd107, {%r15, %r18};
	setp.lt.u32 	%p2, %r18, 1073127583;
	@%p2 bra 	$L__BB1_2;
	{
	.reg .b32 %temp; 
	mov.b64 	{%r19, %temp}, %fd107;
	}
	{
	.reg .b32 %temp; 
	mov.b64 	{%temp, %r20}, %fd107;
	}
	add.s32 	%r21, %r20, -1048576;
	mov.b64 	%fd107, {%r19, %r21};
	add.s32 	%r45, %r1, -1022;
$L__BB1_2:
	add.f64 	%fd13, %fd107, 0dBFF0000000000000;
	add.f64 	%fd14, %fd107, 0d3FF0000000000000;
	rcp.approx.ftz.f64 	%fd15, %fd14;
	neg.f64 	%fd16, %fd14;
	fma.rn.f64 	%fd17, %fd16, %fd15, 0d3FF0000000000000;
	fma.rn.f64 	%fd18, %fd17, %fd17, %fd17;
	fma.rn.f64 	%fd19, %fd18, %fd15, %fd15;
	mul.f64 	%fd20, %fd13, %fd19;
	fma.rn.f64 	%fd21, %fd13, %fd19, %fd20;
	mul.f64 	%fd22, %fd21, %fd21;
	fma.rn.f64 	%fd23, %fd22, 0d3EB0F5FF7D2CAFE2, 0d3ED0F5D241AD3B5A;
	fma.rn.f64 	%fd24, %fd23, %fd22, 0d3EF3B20A75488A3F;
	fma.rn.f64 	%fd25, %fd24, %fd22, 0d3F1745CDE4FAECD5;
	fma.rn.f64 	%fd26, %fd25, %fd22, 0d3F3C71C7258A578B;
	fma.rn.f64 	%fd27, %fd26, %fd22, 0d3F6249249242B910;
	fma.rn.f64 	%fd28, %fd27, %fd22, 0d3F89999999999DFB;
	sub.f64 	%fd29, %fd13, %fd21;
	add.f64 	%fd30, %fd29, %fd29;
	neg.f64 	%fd31, %fd21;
	fma.rn.f64 	%fd32, %fd31, %fd13, %fd30;
	mul.f64 	%fd33, %fd19, %fd32;
	fma.rn.f64 	%fd34, %fd22, %fd28, 0d3FB5555555555555;
	mov.f64 	%fd35, 0d3FB5555555555555;
	sub.f64 	%fd36, %fd35, %fd34;
	fma.rn.f64 	%fd37, %fd22, %fd28, %fd36;
	add.f64 	%fd38, %fd37, 0dBC46A4CB00B9E7B0;
	add.f64 	%fd39, %fd34, %fd38;
	sub.f64 	%fd40, %fd34, %fd39;
	add.f64 	%fd41, %fd38, %fd40;
	mul.rn.f64 	%fd42, %fd21, %fd21;
	neg.f64 	%fd43, %fd42;
	fma.rn.f64 	%fd44, %fd21, %fd21, %fd43;
	{
	.reg .b32 %temp; 
	mov.b64 	{%r22, %temp}, %fd33;
	}
	{
	.reg .b32 %temp; 
	mov.b64 	{%temp, %r23}, %fd33;
	}
	add.s32 	%r24, %r23, 1048576;
	mov.b64 	%fd45, {%r22, %r24};
	fma.rn.f64 	%fd46, %fd21, %fd45, %fd44;
	mul.rn.f64 	%fd47, %fd42, %fd21;
	neg.f64 	%fd48, %fd47;
	fma.rn.f64 	%fd49, %fd42, %fd21, %fd48;
	fma.rn.f64 	%fd50, %fd42, %fd33, %fd49;
	fma.rn.f64 	%fd51, %fd46, %fd21, %fd50;
	mul.rn.f64 	%fd52, %fd39, %fd47;
	neg.f64 	%fd53, %fd52;
	fma.rn.f64 	%fd54, %fd39, %fd47, %fd53;
	fma.rn.f64 	%fd55, %fd39, %fd51, %fd54;
	fma.rn.f64 	%fd56, %fd41, %fd47, %fd55;
	add.f64 	%fd57, %fd52, %fd56;
	sub.f64 	%fd58, %fd52, %fd57;
	add.f64 	%fd59, %fd56, %fd58;
	add.f64 	%fd60, %fd21, %fd57;
	sub.f64 	%fd61, %fd21, %fd60;
	add.f64 	%fd62, %fd57, %fd61;
	add.f64 	%fd63, %fd59, %fd62;
	add.f64 	%fd64, %fd33, %fd63;
	add.f64 	%fd65, %fd60, %fd64;
	sub.f64 	%fd66, %fd60, %fd65;
	add.f64 	%fd67, %fd64, %fd66;
	xor.b32  	%r25, %r45, -2147483648;
	mov.b32 	%r26, 1127219200;
	mov.b64 	%fd68, {%r25, %r26};
	mov.b32 	%r27, -2147483648;
	mov.b64 	%fd69, {%r27, %r26};
	sub.f64 	%fd70, %fd68, %fd69;
	fma.rn.f64 	%fd71, %fd70, 0d3FE62E42FEFA39EF, %fd65;
	fma.rn.f64 	%fd72, %fd70, 0dBFE62E42FEFA39EF, %fd71;
	sub.f64 	%fd73, %fd72, %fd65;
	sub.f64 	%fd74, %fd67, %fd73;
	fma.rn.f64 	%fd75, %fd70, 0d3C7ABC9E3B39803F, %fd74;
	add.f64 	%fd76, %fd71, %fd75;
	sub.f64 	%fd77, %fd71, %fd76;
	add.f64 	%fd78, %fd75, %fd77;
	{
	.reg .b32 %temp; 
	mov.b64 	{%temp, %r28}, %fd10;
	}
	{
	.reg .b32 %temp; 
	mov.b64 	{%r29, %temp}, %fd10;
	}
	shl.b32 	%r30, %r28, 1;
	setp.gt.u32 	%p3, %r30, -33554433;
	and.b32  	%r31, %r28, -15728641;
	selp.b32 	%r32, %r31, %r28, %p3;
	mov.b64 	%fd79, {%r29, %r32};
	mul.rn.f64 	%fd80, %fd76, %fd79;
	neg.f64 	%fd81, %fd80;
	fma.rn.f64 	%fd82, %fd76, %fd79, %fd81;
	fma.rn.f64 	%fd83, %fd78, %fd79, %fd82;
	add.f64 	%fd4, %fd80, %fd83;
	sub.f64 	%fd84, %fd80, %fd4;
	add.f64 	%fd5, %fd83, %fd84;
	fma.rn.f64 	%fd85, %fd4, 0d3FF71547652B82FE, 0d4338000000000000;
	{
	.reg .b32 %temp; 
	mov.b64 	{%r5, %temp}, %fd85;
	}
	mov.f64 	%fd86, 0dC338000000000000;
	add.rn.f64 	%fd87, %fd85, %fd86;
	fma.rn.f64 	%fd88, %fd87, 0dBFE62E42FEFA39EF, %fd4;
	fma.rn.f64 	%fd89, %fd87, 0dBC7ABC9E3B39803F, %fd88;
	fma.rn.f64 	%fd90, %fd89, 0d3E5ADE1569CE2BDF, 0d3E928AF3FCA213EA;
	fma.rn.f64 	%fd91, %fd90, %fd89, 0d3EC71DEE62401315;
	fma.rn.f64 	%fd92, %fd91, %fd89, 0d3EFA01997C89EB71;
	fma.rn.f64 	%fd93, %fd92, %fd89, 0d3F2A01A014761F65;
	fma.rn.f64 	%fd94, %fd93, %fd89, 0d3F56C16C1852B7AF;
	fma.rn.f64 	%fd95, %fd94, %fd89, 0d3F81111111122322;
	fma.rn.f64 	%fd96, %fd95, %fd89, 0d3FA55555555502A1;
	fma.rn.f64 	%fd97, %fd96, %fd89, 0d3FC5555555555511;
	fma.rn.f64 	%fd98, %fd97, %fd89, 0d3FE000000000000B;
	fma.rn.f64 	%fd99, %fd98, %fd89, 0d3FF0000000000000;
	fma.rn.f64 	%fd100, %fd99, %fd89, 0d3FF0000000000000;
	{
	.reg .b32 %temp; 
	mov.b64 	{%r6, %temp}, %fd100;
	}
	{
	.reg .b32 %temp; 
	mov.b64 	{%temp, %r7}, %fd100;
	}
	shl.b32 	%r33, %r5, 20;
	add.s32 	%r34, %r33, %r7;
	mov.b64 	%fd108, {%r6, %r34};
	{
	.reg .b32 %temp; 
	mov.b64 	{%temp, %r35}, %fd4;
	}
	mov.b32 	%f2, %r35;
	abs.f32 	%f1, %f2;
	setp.lt.f32 	%p4, %f1, 0f4086232B;
	@%p4 bra 	$L__BB1_5;
	setp.lt.f64 	%p5, %fd4, 0d0000000000000000;
	add.f64 	%fd101, %fd4, 0d7FF0000000000000;
	selp.f64 	%fd108, 0d0000000000000000, %fd101, %p5;
	setp.geu.f32 	%p6, %f1, 0f40874800;
	@%p6 bra 	$L__BB1_5;
	shr.u32 	%r36, %r5, 31;
	add.s32 	%r37, %r5, %r36;
	shr.s32 	%r38, %r37, 1;
	shl.b32 	%r39, %r38, 20;
	add.s32 	%r40, %r7, %r39;
	mov.b64 	%fd102, {%r6, %r40};
	sub.s32 	%r41, %r5, %r38;
	shl.b32 	%r42, %r41, 20;
	add.s32 	%r43, %r42, 1072693248;
	mov.b32 	%r44, 0;
	mov.b64 	%fd103, {%r44, %r43};
	mul.f64 	%fd108, %fd103, %fd102;
$L__BB1_5:
	abs.f64 	%fd104, %fd108;
	setp.eq.f64 	%p7, %fd104, 0d7FF0000000000000;
	fma.rn.f64 	%fd105, %fd108, %fd5, %fd108;
	selp.f64 	%fd106, %fd108, %fd105, %p7;
	st.param.f64 	[func_retval0], %fd106;
	ret;

}


// ===== COMPILED SASS (sm_100) =====

	.target	sm_100

	.elftype	@"ET_EXEC"


//--------------------- .note.nv.tkinfo           --------------------------
	.section	.note.nv.tkinfo,"",@"SHT_NOTE"
	.sectionflags	@"SHF_NOTE_NV_TKINFO"
	.tkinfo
        /*0018*/ 	.word	0x00000002
        /*0030*/ 	.string	""
        /*0030*/ 	.string	"ptxas"
        /*0030*/ 	.string	"Cuda compilation tools, release 13.0, V13.0.88"
        /*0030*/ 	.string	"Build cuda_13.0.r13.0/compiler.36424714_0"
        /*0030*/ 	.string	"-arch sm_100 -m 64 "



//--------------------- .note.nv.cuinfo           --------------------------
	.section	.note.nv.cuinfo,"",@"SHT_NOTE"
	.sectionflags	@"SHF_NOTE_NV_CUINFO"
        /*0018*/ 	.short	0x0002
        /*001a*/ 	.short	0x0064
        /*001c*/ 	.short	0x0082
	.zero		2


//--------------------- .nv.info                  --------------------------
	.section	.nv.info,"",@"SHT_CUDA_INFO"
	.align	4


	//----- nvinfo : EIATTR_REGCOUNT
	.align		4
        /*0000*/ 	.byte	0x04, 0x2f
        /*0002*/ 	.short	(.L_1 - .L_0)
	.align		4
.L_0:
        /*0004*/ 	.word	index@(_Z23parallel_implementationPiiS_S_)
        /*0008*/ 	.word	0x0000001d


	//----- nvinfo : EIATTR_FRAME_SIZE
	.align		4
.L_1:
        /*000c*/ 	.byte	0x04, 0x11
        /*000e*/ 	.short	(.L_3 - .L_2)
	.align		4
.L_2:
        /*0010*/ 	.word	index@($_Z23parallel_implementationPiiS_S_$__internal_accurate_pow)
        /*0014*/ 	.word	0x00000000


	//----- nvinfo : EIATTR_FRAME_SIZE
	.align		4
.L_3:
        /*0018*/ 	.byte	0x04, 0x11
        /*001a*/ 	.short	(.L_5 - .L_4)
	.align		4
.L_4:
        /*001c*/ 	.word	index@(_Z23parallel_implementationPiiS_S_)
        /*0020*/ 	.word	0x00000000


	//----- nvinfo : EIATTR_MIN_STACK_SIZE
	.align		4
.L_5:
        /*0024*/ 	.byte	0x04, 0x12
        /*0026*/ 	.short	(.L_7 - .L_6)
	.align		4
.L_6:
        /*0028*/ 	.word	index@(_Z23parallel_implementationPiiS_S_)
        /*002c*/ 	.word	0x00000000
.L_7:


//--------------------- .nv.compat                --------------------------
	.section	.nv.compat,"",@"SHT_CUDA_COMPAT_INFO"
	.align	4
        /*0000*/ 	.byte	0x02, 0x09, 0x00, 0x00, 0x02, 0x02, 0x01, 0x00, 0x02, 0x05, 0x05, 0x00, 0x03, 0x07, 0x01, 0x01
        /*0010*/ 	.byte	0x02, 0x03, 0x00, 0x00, 0x02, 0x06, 0x01, 0x00, 0x04, 0x0b, 0x08, 0x00, 0x01, 0x00, 0x00, 0x00
        /*0020*/ 	.byte	0x00, 0x00, 0x00, 0x00


//--------------------- .nv.info._Z23parallel_implementationPiiS_S_ --------------------------
	.section	.nv.info._Z23parallel_implementationPiiS_S_,"",@"SHT_CUDA_INFO"
	.sectionflags	@""
	.align	4


	//----- nvinfo : EIATTR_CUDA_API_VERSION
	.align		4
        /*0000*/ 	.byte	0x04, 0x37
        /*0002*/ 	.short	(.L_9 - .L_8)
.L_8:
        /*0004*/ 	.word	0x00000082


	//----- nvinfo : EIATTR_KPARAM_INFO
	.align		4
.L_9:
        /*0008*/ 	.byte	0x04, 0x17
        /*000a*/ 	.short	(.L_11 - .L_10)
.L_10:
        /*000c*/ 	.word	0x00000000
        /*0010*/ 	.short	0x0003
        /*0012*/ 	.short	0x0018
        /*0014*/ 	.byte	0x00, 0xf5, 0x21, 0x00


	//----- nvinfo : EIATTR_KPARAM_INFO
	.align		4
.L_11:
        /*0018*/ 	.byte	0x04, 0x17
        /*001a*/ 	.short	(.L_13 - .L_12)
.L_12:
        /*001c*/ 	.word	0x00000000
        /*0020*/ 	.short	0x0002
        /*0022*/ 	.short	0x0010
        /*0024*/ 	.byte	0x00, 0xf5, 0x21, 0x00


	//----- nvinfo : EIATTR_KPARAM_INFO
	.align		4
.L_13:
        /*0028*/ 	.byte	0x04, 0x17
        /*002a*/ 	.short	(.L_15 - .L_14)
.L_14:
        /*002c*/ 	.word	0x00000000
        /*0030*/ 	.short	0x0001
        /*0032*/ 	.short	0x0008
        /*0034*/ 	.byte	0x00, 0xf0, 0x11, 0x00


	//----- nvinfo : EIATTR_KPARAM_INFO
	.align		4
.L_15:
        /*0038*/ 	.byte	0x04, 0x17
        /*003a*/ 	.short	(.L_17 - .L_16)
.L_16:
        /*003c*/ 	.word	0x00000000
        /*0040*/ 	.short	0x0000
        /*0042*/ 	.short	0x0000
        /*0044*/ 	.byte	0x00, 0xf5, 0x21, 0x00


	//----- nvinfo : EIATTR_SPARSE_MMA_MASK
	.align		4
.L_17:
        /*0048*/ 	.byte	0x03, 0x50
        /*004a*/ 	.short	0x0000


	//----- nvinfo : EIATTR_MAXREG_COUNT
	.align		4
        /*004c*/ 	.byte	0x03, 0x1b
        /*004e*/ 	.short	0x00ff


	//----- nvinfo : EIATTR_NUM_BARRIERS
	.align		4
        /*0050*/ 	.byte	0x02, 0x4c
        /*0052*/ 	.byte	0x01
	.zero		1


	//----- nvinfo : EIATTR_MERCURY_ISA_VERSION
	.align		4
        /*0054*/ 	.byte	0x03, 0x5f
        /*0056*/ 	.short	0x0101


	//----- nvinfo : EIATTR_VRC_CTA_INIT_COUNT
	.align		4
        /*0058*/ 	.byte	0x02, 0x4a
	.zero		1
	.zero		1


	//----- nvinfo : EIATTR_EXIT_INSTR_OFFSETS
	.align		4
        /*005c*/ 	.byte	0x04, 0x1c
        /*005e*/ 	.short	(.L_19 - .L_18)


	//   ....[0]....
.L_18:
        /*0060*/ 	.word	0x00000680


	//   ....[1]....
        /*0064*/ 	.word	0x00000c20


	//   ....[2]....
        /*0068*/ 	.word	0x00000eb0


	//   ....[3]....
        /*006c*/ 	.word	0x00001040


	//   ....[4]....
        /*0070*/ 	.word	0x00001140


	//----- nvinfo : EIATTR_CRS_STACK_SIZE
	.align		4
.L_19:
        /*0074*/ 	.byte	0x04, 0x1e
        /*0076*/ 	.short	(.L_21 - .L_20)
.L_20:
        /*0078*/ 	.word	0x00000000


	//----- nvinfo : EIATTR_CBANK_PARAM_SIZE
	.align		4
.L_21:
        /*007c*/ 	.byte	0x03, 0x19
        /*007e*/ 	.short	0x0020


	//----- nvinfo : EIATTR_PARAM_CBANK
	.align		4
        /*0080*/ 	.byte	0x04, 0x0a
        /*0082*/ 	.short	(.L_23 - .L_22)
	.align		4
.L_22:
        /*0084*/ 	.word	index@(.nv.constant0._Z23parallel_implementationPiiS_S_)
        /*0088*/ 	.short	0x0380
        /*008a*/ 	.short	0x0020


	//----- nvinfo : EIATTR_SW_WAR
	.align		4
.L_23:
        /*008c*/ 	.byte	0x04, 0x36
        /*008e*/ 	.short	(.L_25 - .L_24)
.L_24:
        /*0090*/ 	.word	0x00000008
.L_25:


//--------------------- .nv.callgraph             --------------------------
	.section	.nv.callgraph,"",@"SHT_CUDA_CALLGRAPH"
	.align	4
	.sectionentsize	8
	.align		4
        /*0000*/ 	.word	0x00000000
	.align		4
        /*0004*/ 	.word	0xffffffff
	.align		4
        /*0008*/ 	.word	0x00000000
	.align		4
        /*000c*/ 	.word	0xfffffffe
	.align		4
        /*0010*/ 	.word	0x00000000
	.align		4
        /*0014*/ 	.word	0xfffffffd
	.align		4
        /*0018*/ 	.word	0x00000000
	.align		4
        /*001c*/ 	.word	0xfffffffc


//--------------------- .text._Z23parallel_implementationPiiS_S_ --------------------------
	.section	.text._Z23parallel_implementationPiiS_S_,"ax",@progbits
	.align	128
        .global         _Z23parallel_implementationPiiS_S_
        .type           _Z23parallel_implementationPiiS_S_,@function
        .size           _Z23parallel_implementationPiiS_S_,(.L_x_20 - _Z23parallel_implementationPiiS_S_)
        .other          _Z23parallel_implementationPiiS_S_,@"STO_CUDA_ENTRY STV_DEFAULT"
_Z23parallel_implementationPiiS_S_:
.text._Z23parallel_implementationPiiS_S_:
[----:B------:R-:W-:Y:S01]  /*0000*/  LDC R1, c[0x0][0x37c] ;  /* 0x0000df00ff017b82 */ /* 0x000fe20000000800 */
[----:B------:R-:W0:Y:S07]  /*0010*/  LDCU UR4, c[0x0][0x370] ;  /* 0x00006e00ff0477ac */ /* 0x000e2e0008000800 */
[----:B------:R-:W1:Y:S01]  /*0020*/  S2UR UR6, SR_CTAID.X ;  /* 0x00000000000679c3 */ /* 0x000e620000002500 */
[----:B------:R-:W2:Y:S01]  /*0030*/  S2R R24, SR_TID.X ;  /* 0x0000000000187919 */ /* 0x000ea20000002100 */
[----:B------:R-:W3:Y:S06]  /*0040*/  LDCU.64 UR8, c[0x0][0x358] ;  /* 0x00006b00ff0877ac */ /* 0x000eec0008000a00 */
[----:B------:R-:W1:Y:S01]  /*0050*/  LDC R5, c[0x0][0x388] ;  /* 0x0000e200ff057b82 */ /* 0x000e620000000800 */
[----:B0-----:R-:W0:Y:S01]  /*0060*/  I2F.U32.RP R4, UR4 ;  /* 0x0000000400047d06 */ /* 0x001e220008209000 */
[----:B------:R-:W-:-:S02]  /*0070*/  ISETP.NE.U32.AND P1, PT, RZ, UR4, PT ;  /* 0x00000004ff007c0c */ /* 0x000fc4000bf25070 */
[----:B------:R-:W-:-:S05]  /*0080*/  LOP3.LUT R25, RZ, UR4, RZ, 0x33, !PT ;  /* 0x00000004ff197c12 */ /* 0x000fca000f8e33ff */
[----:B0-----:R-:W0:Y:S01]  /*0090*/  MUFU.RCP R4, R4 ;  /* 0x0000000400047308 */ /* 0x001e220000001000 */
[C---:B-1----:R-:W-:Y:S01]  /*00a0*/  IMAD R0, R5.reuse, UR6, RZ ;  /* 0x0000000605007c24 */ /* 0x042fe2000f8e02ff */
[----:B------:R-:W-:-:S04]  /*00b0*/  ISETP.GE.AND P5, PT, R5, 0x2, PT ;  /* 0x000000020500780c */ /* 0x000fc80003fa6270 */
[----:B------:R-:W-:Y:S01]  /*00c0*/  IADD3 R6, PT, PT, R0, R5, RZ ;  /* 0x0000000500067210 */ /* 0x000fe20007ffe0ff */
[----:B0-----:R-:W-:-:S04]  /*00d0*/  VIADD R2, R4, 0xffffffe ;  /* 0x0ffffffe04027836 */ /* 0x001fc80000000000 */
[----:B------:R0:W1:Y:S02]  /*00e0*/  F2I.FTZ.U32.TRUNC.NTZ R3, R2 ;  /* 0x0000000200037305 */ /* 0x000064000021f000 */
[----:B0-----:R-:W-:Y:S02]  /*00f0*/  IMAD.MOV.U32 R2, RZ, RZ, RZ ;  /* 0x000000ffff027224 */ /* 0x001fe400078e00ff */
[----:B-1----:R-:W-:-:S04]  /*0100*/  IMAD.MOV R7, RZ, RZ, -R3 ;  /* 0x000000ffff077224 */ /* 0x002fc800078e0a03 */
[----:B------:R-:W-:-:S04]  /*0110*/  IMAD R7, R7, UR4, RZ ;  /* 0x0000000407077c24 */ /* 0x000fc8000f8e02ff */
[----:B------:R-:W-:-:S06]  /*0120*/  IMAD.HI.U32 R3, R3, R7, R2 ;  /* 0x0000000703037227 */ /* 0x000fcc00078e0002 */
[----:B------:R-:W-:-:S04]  /*0130*/  IMAD.HI.U32 R4, R3, R0, RZ ;  /* 0x0000000003047227 */ /* 0x000fc800078e00ff */
[----:B------:R-:W-:-:S04]  /*0140*/  IMAD.HI.U32 R2, R3, R6, RZ ;  /* 0x0000000603027227 */ /* 0x000fc800078e00ff */
[----:B------:R-:W-:Y:S02]  /*0150*/  IMAD.MOV R3, RZ, RZ, -R4 ;  /* 0x000000ffff037224 */ /* 0x000fe400078e0a04 */
[----:B------:R-:W-:Y:S02]  /*0160*/  IMAD.MOV R7, RZ, RZ, -R2 ;  /* 0x000000ffff077224 */ /* 0x000fe400078e0a02 */
[----:B------:R-:W-:Y:S02]  /*0170*/  IMAD R0, R3, UR4, R0 ;  /* 0x0000000403007c24 */ /* 0x000fe4000f8e0200 */
[----:B------:R-:W-:-:S03]  /*0180*/  IMAD R6, R7, UR4, R6 ;  /* 0x0000000407067c24 */ /* 0x000fc6000f8e0206 */
[----:B------:R-:W-:Y:S02]  /*0190*/  ISETP.GE.U32.AND P2, PT, R0, UR4, PT ;  /* 0x0000000400007c0c */ /* 0x000fe4000bf46070 */
[----:B------:R-:W-:-:S11]  /*01a0*/  ISETP.GE.U32.AND P4, PT, R6, UR4, PT ;  /* 0x0000000406007c0c */ /* 0x000fd6000bf86070 */
[----:B------:R-:W-:Y:S01]  /*01b0*/  @P2 IADD3 R0, PT, PT, R0, -UR4, RZ ;  /* 0x8000000400002c10 */ /* 0x000fe2000fffe0ff */
[----:B------:R-:W-:Y:S01]  /*01c0*/  @P2 VIADD R4, R4, 0x1 ;  /* 0x0000000104042836 */ /* 0x000fe20000000000 */
[----:B------:R-:W-:Y:S01]  /*01d0*/  @P4 IADD3 R2, PT, PT, R2, 0x1, RZ ;  /* 0x0000000102024810 */ /* 0x000fe20007ffe0ff */
[----:B------:R-:W-:Y:S01]  /*01e0*/  @P4 VIADD R6, R6, -UR4 ;  /* 0x8000000406064c36 */ /* 0x000fe20008000000 */
[----:B------:R-:W-:-:S04]  /*01f0*/  ISETP.GE.U32.AND P3, PT, R0, UR4, PT ;  /* 0x0000000400007c0c */ /* 0x000fc8000bf66070 */
[----:B------:R-:W-:Y:S01]  /*0200*/  ISETP.GE.U32.AND P0, PT, R6, UR4, PT ;  /* 0x0000000406007c0c */ /* 0x000fe2000bf06070 */
[----:B------:R-:W-:-:S08]  /*0210*/  UMOV UR4, URZ ;  /* 0x000000ff00047c82 */ /* 0x000fd00008000000 */
[----:B------:R-:W-:Y:S01]  /*0220*/  @P3 VIADD R4, R4, 0x1 ;  /* 0x0000000104043836 */ /* 0x000fe20000000000 */
[----:B--23--:R-:W-:Y:S06]  /*0230*/  @!P5 BRA `(.L_x_0) ;  /* 0x000000000018d947 */ /* 0x00cfec0003800000 */
[----:B------:R-:W-:Y:S01]  /*0240*/  I2FP.F32.U32 R0, R5 ;  /* 0x0000000500007245 */ /* 0x000fe20000201000 */
[----:B------:R-:W-:-:S06]  /*0250*/  UMOV UR4, URZ ;  /* 0x000000ff00047c82 */ /* 0x000fcc0008000000 */
.L_x_1:
[----:B------:R-:W-:Y:S01]  /*0260*/  FMUL R0, R0, 0.5 ;  /* 0x3f00000000007820 */ /* 0x000fe20000400000 */
[----:B------:R-:W-:-:S04]  /*0270*/  UIADD3 UR4, UPT, UPT, UR4, 0x1, URZ ;  /* 0x0000000104047890 */ /* 0x000fc8000fffe0ff */
[----:B------:R-:W-:-:S13]  /*0280*/  FSETP.GT.AND P2, PT, R0, 1, PT ;  /* 0x3f8000000000780b */ /* 0x000fda0003f44000 */
[----:B------:R-:W-:Y:S05]  /*0290*/  @P2 BRA `(.L_x_1) ;  /* 0xfffffffc00f02947 */ /* 0x000fea000383ffff */
.L_x_0:
[----:B------:R-:W-:Y:S01]  /*02a0*/  UISETP.NE.AND UP0, UPT, UR4, URZ, UPT ;  /* 0x000000ff0400728c */ /* 0x000fe2000bf05270 */
[----:B------:R-:W-:Y:S01]  /*02b0*/  @P0 VIADD R2, R2, 0x1 ;  /* 0x0000000102020836 */ /* 0x000fe20000000000 */
[----:B------:R-:W-:-:S04]  /*02c0*/  SEL R3, R25, R4, !P1 ;  /* 0x0000000419037207 */ /* 0x000fc80004800000 */
[----:B------:R-:W-:Y:S02]  /*02d0*/  SEL R25, R25, R2, !P1 ;  /* 0x0000000219197207 */ /* 0x000fe40004800000 */
[----:B------:R-:W-:Y:S01]  /*02e0*/  IADD3 R26, PT, PT, R3, R24, RZ ;  /* 0x00000018031a7210 */ /* 0x000fe20007ffe0ff */
[----:B------:R-:W-:Y:S06]  /*02f0*/  BRA.U !UP0, `(.L_x_2) ;  /* 0x0000000108d07547 */ /* 0x000fec000b800000 */
[----:B------:R-:W0:Y:S01]  /*0300*/  LDCU UR7, c[0x0][0x360] ;  /* 0x00006c00ff0777ac */ /* 0x000e220008000800 */
[----:B------:R-:W-:-:S05]  /*0310*/  UMOV UR5, URZ ;  /* 0x000000ff00057c82 */ /* 0x000fca0008000000 */
.L_x_12:
[----:B------:R-:W-:Y:S01]  /*0320*/  ISETP.GE.AND P0, PT, R26, R25, PT ;  /* 0x000000191a00720c */ /* 0x000fe20003f06270 */
[----:B------:R-:W-:-:S12]  /*0330*/  BSSY.RECONVERGENT B0, `(.L_x_3) ;  /* 0x000001d000007945 */ /* 0x000fd80003800200 */
[----:B-123--:R-:W-:Y:S05]  /*0340*/  @P0 BRA `(.L_x_4) ;  /* 0x00000000006c0947 */ /* 0x00efea0003800000 */
[----:B------:R-:W1:Y:S01]  /*0350*/  I2F.F64.U32 R2, UR5 ;  /* 0x0000000500027d12 */ /* 0x000e620008201800 */
[----:B------:R-:W-:Y:S01]  /*0360*/  BSSY.RECONVERGENT B1, `(.L_x_5) ;  /* 0x0000003000017945 */ /* 0x000fe20003800200 */
[----:B------:R-:W-:-:S07]  /*0370*/  MOV R0, 0x390 ;  /* 0x0000039000007802 */ /* 0x000fce0000000f00 */
[----:B01----:R-:W-:Y:S05]  /*0380*/  CALL.REL.NOINC `($_Z23parallel_implementationPiiS_S_$__internal_accurate_pow) ;  /* 0x0000000c00707944 */ /* 0x003fea0003c00000 */
[----:B------:R-:W-:Y:S05]  /*0390*/  BSYNC.RECONVERGENT B1 ;  /* 0x0000000000017941 */ /* 0x000fea0003800200 */
.L_x_5:
[----:B------:R-:W0:Y:S01]  /*03a0*/  LDC.64 R4, c[0x0][0x398] ;  /* 0x0000e600ff047b82 */ /* 0x000e220000000a00 */
[----:B------:R-:W-:Y:S01]  /*03b0*/  ISETP.NE.AND P0, PT, RZ, UR5, PT ;  /* 0x00000005ff007c0c */ /* 0x000fe2000bf05270 */
[----:B------:R-:W-:-:S03]  /*03c0*/  IMAD.MOV.U32 R0, RZ, RZ, R26 ;  /* 0x000000ffff007224 */ /* 0x000fc600078e001a */
[----:B------:R-:W-:Y:S02]  /*03d0*/  FSEL R6, R6, RZ, P0 ;  /* 0x000000ff06067208 */ /* 0x000fe40000000000 */
[----:B------:R-:W-:Y:S01]  /*03e0*/  FSEL R7, R10, 1.875, P0 ;  /* 0x3ff000000a077808 */ /* 0x000fe20000000000 */
[----:B------:R-:W1:Y:S06]  /*03f0*/  LDC.64 R2, c[0x0][0x380] ;  /* 0x0000e000ff027b82 */ /* 0x000e6c0000000a00 */
.L_x_8:
[----:B--2---:R-:W2:Y:S01]  /*0400*/  I2F.F64 R8, R0 ;  /* 0x0000000000087312 */ /* 0x004ea20000201c00 */
[----:B------:R-:W-:Y:S01]  /*0410*/  BSSY.RECONVERGENT B1, `(.L_x_6) ;  /* 0x000000b000017945 */ /* 0x000fe20003800200 */
[----:B--2---:R-:W-:-:S10]  /*0420*/  DADD R8, R8, -R6 ;  /* 0x0000000008087229 */ /* 0x004fd40000000806 */
[----:B------:R-:W2:Y:S02]  /*0430*/  F2I.F64.TRUNC R9, R8 ;  /* 0x0000000800097311 */ /* 0x000ea4000030d100 */
[----:B--2---:R-:W-:-:S13]  /*0440*/  ISETP.GE.AND P0, PT, R9, RZ, PT ;  /* 0x000000ff0900720c */ /* 0x004fda0003f06270 */
[----:B------:R-:W-:Y:S05]  /*0450*/  @!P0 BRA `(.L_x_7) ;  /* 0x0000000000188947 */ /* 0x000fea0003800000 */
[----:B-1----:R-:W-:-:S04]  /*0460*/  IMAD.WIDE.U32 R8, R9, 0x4, R2 ;  /* 0x0000000409087825 */ /* 0x002fc800078e0002 */
[----:B0-----:R-:W-:Y:S02]  /*0470*/  IMAD.WIDE R10, R0, 0x4, R4 ;  /* 0x00000004000a7825 */ /* 0x001fe400078e0204 */
[----:B------:R-:W2:Y:S04]  /*0480*/  LDG.E R8, desc[UR8][R8.64] ;  /* 0x0000000808087981 */ /* 0x000ea8000c1e1900 */
[----:B------:R-:W2:Y:S02]  /*0490*/  LDG.E R13, desc[UR8][R10.64] ;  /* 0x000000080a0d7981 */ /* 0x000ea4000c1e1900 */
[----:B--2---:R-:W-:-:S05]  /*04a0*/  IMAD.IADD R13, R8, 0x1, R13 ;  /* 0x00000001080d7824 */ /* 0x004fca00078e020d */
[----:B------:R2:W-:Y:S02]  /*04b0*/  STG.E desc[UR8][R10.64], R13 ;  /* 0x0000000d0a007986 */ /* 0x0005e4000c101908 */
.L_x_7:
[----:B------:R-:W-:Y:S05]  /*04c0*/  BSYNC.RECONVERGENT B1 ;  /* 0x0000000000017941 */ /* 0x000fea0003800200 */
.L_x_6:
[----:B------:R-:W-:-:S04]  /*04d0*/  IADD3 R0, PT, PT, R0, UR7, RZ ;  /* 0x0000000700007c10 */ /* 0x000fc8000fffe0ff */
[----:B------:R-:W-:-:S13]  /*04e0*/  ISETP.GE.AND P0, PT, R0, R25, PT ;  /* 0x000000190000720c */ /* 0x000fda0003f06270 */
[----:B------:R-:W-:Y:S05]  /*04f0*/  @!P0 BRA `(.L_x_8) ;  /* 0xfffffffc00c08947 */ /* 0x000fea000383ffff */
.L_x_4:
[----:B0-----:R-:W-:Y:S05]  /*0500*/  BSYNC.RECONVERGENT B0 ;  /* 0x0000000000007941 */ /* 0x001fea0003800200 */
.L_x_3:
[----:B------:R-:W-:Y:S01]  /*0510*/  BAR.SYNC.DEFER_BLOCKING 0x0 ;  /* 0x0000000000007b1d */ /* 0x000fe20000010000 */
[----:B------:R-:W-:-:S05]  /*0520*/  ISETP.GE.AND P0, PT, R26, R25, PT ;  /* 0x000000191a00720c */ /* 0x000fca0003f06270 */
[----:B------:R-:W-:Y:S08]  /*0530*/  BSSY.RECONVERGENT B0, `(.L_x_9) ;  /* 0x000000c000007945 */ /* 0x000ff00003800200 */
[----:B------:R-:W-:Y:S05]  /*0540*/  @P0 BRA `(.L_x_10) ;  /* 0x0000000000280947 */ /* 0x000fea0003800000 */
[----:B------:R-:W0:Y:S01]  /*0550*/  LDC.64 R6, c[0x0][0x398] ;  /* 0x0000e600ff067b82 */ /* 0x000e220000000a00 */
[----:B--2---:R-:W-:-:S07]  /*0560*/  IMAD.MOV.U32 R11, RZ, RZ, R26 ;  /* 0x000000ffff0b7224 */ /* 0x004fce00078e001a */
[----:B------:R-:W2:Y:S02]  /*0570*/  LDC.64 R8, c[0x0][0x380] ;  /* 0x0000e000ff087b82 */ /* 0x000ea40000000a00 */
.L_x_11:
[----:B01-3--:R-:W-:-:S06]  /*0580*/  IMAD.WIDE R2, R11, 0x4, R6 ;  /* 0x000000040b027825 */ /* 0x00bfcc00078e0206 */
[----:B------:R-:W3:Y:S01]  /*0590*/  LDG.E R3, desc[UR8][R2.64] ;  /* 0x0000000802037981 */ /* 0x000ee2000c1e1900 */
[----:B--2---:R-:W-:-:S04]  /*05a0*/  IMAD.WIDE R4, R11, 0x4, R8 ;  /* 0x000000040b047825 */ /* 0x004fc800078e0208 */
[----:B------:R-:W-:-:S05]  /*05b0*/  VIADD R11, R11, UR7 ;  /* 0x000000070b0b7c36 */ /* 0x000fca0008000000 */
[----:B------:R-:W-:Y:S01]  /*05c0*/  ISETP.GE.AND P0, PT, R11, R25, PT ;  /* 0x000000190b00720c */ /* 0x000fe20003f06270 */
[----:B---3--:R3:W-:-:S12]  /*05d0*/  STG.E desc[UR8][R4.64], R3 ;  /* 0x0000000304007986 */ /* 0x0087d8000c101908 */
[----:B------:R-:W-:Y:S05]  /*05e0*/  @!P0 BRA `(.L_x_11) ;  /* 0xfffffffc00e48947 */ /* 0x000fea000383ffff */
.L_x_10:
[----:B------:R-:W-:Y:S05]  /*05f0*/  BSYNC.RECONVERGENT B0 ;  /* 0x0000000000007941 */ /* 0x000fea0003800200 */
.L_x_9:
[----:B------:R-:W-:Y:S01]  /*0600*/  BAR.SYNC.DEFER_BLOCKING 0x0 ;  /* 0x0000000000007b1d */ /* 0x000fe20000010000 */
[----:B------:R-:W-:-:S04]  /*0610*/  UIADD3 UR5, UPT, UPT, UR5, 0x1, URZ ;  /* 0x0000000105057890 */ /* 0x000fc8000fffe0ff */
[----:B------:R-:W-:-:S09]  /*0620*/  UISETP.NE.AND UP0, UPT, UR5, UR4, UPT ;  /* 0x000000040500728c */ /* 0x000fd2000bf05270 */
[----:B------:R-:W-:Y:S05]  /*0630*/  BRA.U UP0, `(.L_x_12) ;  /* 0xfffffffd00387547 */ /* 0x000fea000b83ffff */
.L_x_2:
[----:B------:R-:W0:Y:S08]  /*0640*/  LDC R0, c[0x0][0x388] ;  /* 0x0000e200ff007b82 */ /* 0x000e300000000800 */
[----:B------:R-:W-:Y:S01]  /*0650*/  BAR.SYNC.DEFER_BLOCKING 0x0 ;  /* 0x0000000000007b1d */ /* 0x000fe20000010000 */
[----:B------:R-:W-:-:S04]  /*0660*/  LOP3.LUT P0, RZ, R24, UR6, RZ, 0xfc, !PT ;  /* 0x0000000618ff7c12 */ /* 0x000fc8000f80fcff */
[----:B0-----:R-:W-:-:S13]  /*0670*/  ISETP.LT.OR P0, PT, R0, 0x800, P0 ;  /* 0x000008000000780c */ /* 0x001fda0000701670 */
[----:B------:R-:W-:Y:S05]  /*0680*/  @P0 EXIT ;  /* 0x000000000000094d */ /* 0x000fea0003800000 */
[----:B------:R-:W-:Y:S01]  /*0690*/  IADD3 R0, PT, PT, R0, -0x800, RZ ;  /* 0xfffff80000007810 */ /* 0x000fe20007ffe0ff */
[----:B------:R-:W-:-:S03]  /*06a0*/  IMAD.MOV.U32 R6, RZ, RZ, 0x7ff ;  /* 0x000007ffff067424 */ /* 0x000fc600078e00ff */
[C---:B------:R-:W-:Y:S02]  /*06b0*/  ISETP.GE.U32.AND P0, PT, R0.reuse, 0xf000, PT ;  /* 0x0000f0000000780c */ /* 0x040fe40003f06070 */
[----:B------:R-:W-:-:S04]  /*06c0*/  LEA.HI R0, R0, 0x1, RZ, 0x14 ;  /* 0x0000000100007811 */ /* 0x000fc800078fa0ff */
[----:B--2---:R-:W-:-:S07]  /*06d0*/  LOP3.LUT R10, R0, 0xf, RZ, 0xc0, !PT ;  /* 0x0000000f000a7812 */ /* 0x004fce00078ec0ff */
[----:B------:R-:W-:Y:S05]  /*06e0*/  @!P0 BRA `(.L_x_13) ;  /* 0x0000000400488947 */ /* 0x000fea0003800000 */
[----:B------:R-:W0:Y:S01]  /*06f0*/  LDCU.64 UR4, c[0x0][0x398] ;  /* 0x00007300ff0477ac */ /* 0x000e220008000a00 */
[----:B-1-3--:R-:W1:Y:S01]  /*0700*/  LDC.64 R2, c[0x0][0x380] ;  /* 0x0000e000ff027b82 */ /* 0x00ae620000000a00 */
[----:B------:R-:W-:Y:S01]  /*0710*/  LOP3.LUT R7, R0, 0x1ffff0, RZ, 0xc0, !PT ;  /* 0x001ffff000077812 */ /* 0x000fe200078ec0ff */
[----:B------:R-:W-:-:S03]  /*0720*/  IMAD.MOV.U32 R6, RZ, RZ, RZ ;  /* 0x000000ffff067224 */ /* 0x000fc600078e00ff */
[----:B------:R-:W-:Y:S01]  /*0730*/  IADD3 R7, PT, PT, -R7, RZ, RZ ;  /* 0x000000ff07077210 */ /* 0x000fe20007ffe1ff */
[----:B0-----:R-:W-:-:S04]  /*0740*/  UIADD3 UR4, UP0, UPT, UR4, 0x21ffc, URZ ;  /* 0x00021ffc04047890 */ /* 0x001fc8000ff1e0ff */
[----:B------:R-:W-:Y:S02]  /*0750*/  UIADD3.X UR5, UPT, UPT, URZ, UR5, URZ, UP0, !UPT ;  /* 0x00000005ff057290 */ /* 0x000fe400087fe4ff */
[----:B------:R-:W-:-:S04]  /*0760*/  IMAD.U32 R8, RZ, RZ, UR4 ;  /* 0x00000004ff087e24 */ /* 0x000fc8000f8e00ff */
[----:B------:R-:W-:-:S07]  /*0770*/  IMAD.U32 R9, RZ, RZ, UR5 ;  /* 0x00000005ff097e24 */ /* 0x000fce000f8e00ff */
.L_x_14:
[----:B--2---:R-:W-:Y:S01]  /*0780*/  MOV R4, R8 ;  /* 0x0000000800047202 */ /* 0x004fe20000000f00 */
[----:B------:R-:W-:Y:S01]  /*0790*/  IMAD.MOV.U32 R5, RZ, RZ, R9 ;  /* 0x000000ffff057224 */ /* 0x000fe200078e0009 */
[----:B-1----:R-:W2:Y:S04]  /*07a0*/  LDG.E R8, desc[UR8][R2.64] ;  /* 0x0000000802087981 */ /* 0x002ea8000c1e1900 */
[----:B------:R-:W2:Y:S04]  /*07b0*/  LDG.E R9, desc[UR8][R4.64+-0x20000] ;  /* 0xfe00000804097981 */ /* 0x000ea8000c1e1900 */
[----:B------:R-:W3:Y:S04]  /*07c0*/  LDG.E R11, desc[UR8][R4.64+-0x1c000] ;  /* 0xfe400008040b7981 */ /* 0x000ee8000c1e1900 */
[----:B------:R-:W4:Y:S04]  /*07d0*/  LDG.E R13, desc[UR8][R4.64+-0x18000] ;  /* 0xfe800008040d7981 */ /* 0x000f28000c1e1900 */
[----:B------:R-:W5:Y:S01]  /*07e0*/  LDG.E R15, desc[UR8][R4.64+-0x14000] ;  /* 0xfec00008040f7981 */ /* 0x000f62000c1e1900 */
[----:B--2---:R-:W-:-:S05]  /*07f0*/  IMAD.IADD R9, R9, 0x1, -R8 ;  /* 0x0000000109097824 */ /* 0x004fca00078e0a08 */
[----:B------:R0:W-:Y:S04]  /*0800*/  STG.E desc[UR8][R4.64+-0x20000], R9 ;  /* 0xfe00000904007986 */ /* 0x0001e8000c101908 */
[----:B------:R-:W3:Y:S04]  /*0810*/  LDG.E R8, desc[UR8][R2.64] ;  /* 0x0000000802087981 */ /* 0x000ee8000c1e1900 */
[----:B0-----:R-:W2:Y:S01]  /*0820*/  LDG.E R9, desc[UR8][R4.64+-0x10000] ;  /* 0xff00000804097981 */ /* 0x001ea2000c1e1900 */
[----:B---3--:R-:W-:-:S05]  /*0830*/  IADD3 R11, PT, PT, -R8, R11, RZ ;  /* 0x0000000b080b7210 */ /* 0x008fca0007ffe1ff */
[----:B------:R0:W-:Y:S04]  /*0840*/  STG.E desc[UR8][R4.64+-0x1c000], R11 ;  /* 0xfe40000b04007986 */ /* 0x0001e8000c101908 */
[----:B------:R-:W4:Y:S04]  /*0850*/  LDG.E R8, desc[UR8][R2.64] ;  /* 0x0000000802087981 */ /* 0x000f28000c1e1900 */
[----:B0-----:R-:W3:Y:S01]  /*0860*/  LDG.E R11, desc[UR8][R4.64+-0xc000] ;  /* 0xff400008040b7981 */ /* 0x001ee2000c1e1900 */
[----:B----4-:R-:W-:-:S05]  /*0870*/  IMAD.IADD R13, R13, 0x1, -R8 ;  /* 0x000000010d0d7824 */ /* 0x010fca00078e0a08 */
[----:B------:R0:W-:Y:S04]  /*0880*/  STG.E desc[UR8][R4.64+-0x18000], R13 ;  /* 0xfe80000d04007986 */ /* 0x0001e8000c101908 */
[----:B------:R-:W5:Y:S04]  /*0890*/  LDG.E R8, desc[UR8][R2.64] ;  /* 0x0000000802087981 */ /* 0x000f68000c1e1900 */
[----:B0-----:R-:W4:Y:S01]  /*08a0*/  LDG.E R13, desc[UR8][R4.64+-0x8000] ;  /* 0xff800008040d7981 */ /* 0x001f22000c1e1900 */
[----:B-----5:R-:W-:-:S05]  /*08b0*/  IMAD.IADD R15, R15, 0x1, -R8 ;  /* 0x000000010f0f7824 */ /* 0x020fca00078e0a08 */
[----:B------:R0:W-:Y:S04]  /*08c0*/  STG.E desc[UR8][R4.64+-0x14000], R15 ;  /* 0xfec0000f04007986 */ /* 0x0001e8000c101908 */
[----:B------:R-:W2:Y:S04]  /*08d0*/  LDG.E R8, desc[UR8][R2.64] ;  /* 0x0000000802087981 */ /* 0x000ea8000c1e1900 */
[----:B0-----:R-:W5:Y:S01]  /*08e0*/  LDG.E R15, desc[UR8][R4.64+-0x4000] ;  /* 0xffc00008040f7981 */ /* 0x001f62000c1e1900 */
[----:B--2---:R-:W-:-:S05]  /*08f0*/  IADD3 R9, PT, PT, -R8, R9, RZ ;  /* 0x0000000908097210 */ /* 0x004fca0007ffe1ff */
[----:B------:R0:W-:Y:S04]  /*0900*/  STG.E desc[UR8][R4.64+-0x10000], R9 ;  /* 0xff00000904007986 */ /* 0x0001e8000c101908 */
[----:B------:R-:W3:Y:S04]  /*0910*/  LDG.E R8, desc[UR8][R2.64] ;  /* 0x0000000802087981 */ /* 0x000ee8000c1e1900 */
[----:B0-----:R-:W2:Y:S01]  /*0920*/  LDG.E R9, desc[UR8][R4.64] ;  /* 0x0000000804097981 */ /* 0x001ea2000c1e1900 */
[----:B---3--:R-:W-:-:S05]  /*0930*/  IMAD.IADD R11, R11, 0x1, -R8 ;  /* 0x000000010b0b7824 */ /* 0x008fca00078e0a08 */
[----:B------:R0:W-:Y:S04]  /*0940*/  STG.E desc[UR8][R4.64+-0xc000], R11 ;  /* 0xff40000b04007986 */ /* 0x0001e8000c101908 */
[----:B------:R-:W4:Y:S04]  /*0950*/  LDG.E R8, desc[UR8][R2.64] ;  /* 0x0000000802087981 */ /* 0x000f28000c1e1900 */
[----:B0-----:R-:W3:Y:S01]  /*0960*/  LDG.E R11, desc[UR8][R4.64+0x4000] ;  /* 0x00400008040b7981 */ /* 0x001ee2000c1e1900 */
[----:B----4-:R-:W-:-:S05]  /*0970*/  IMAD.IADD R13, R13, 0x1, -R8 ;  /* 0x000000010d0d7824 */ /* 0x010fca00078e0a08 */
[----:B------:R0:W-:Y:S04]  /*0980*/  STG.E desc[UR8][R4.64+-0x8000], R13 ;  /* 0xff80000d04007986 */ /* 0x0001e8000c101908 */
[----:B------:R-:W5:Y:S04]  /*0990*/  LDG.E R8, desc[UR8][R2.64] ;  /* 0x0000000802087981 */ /* 0x000f68000c1e1900 */
[----:B0-----:R-:W4:Y:S01]  /*09a0*/  LDG.E R13, desc[UR8][R4.64+0x8000] ;  /* 0x00800008040d7981 */ /* 0x001f22000c1e1900 */
[----:B-----5:R-:W-:-:S05]  /*09b0*/  IADD3 R15, PT, PT, -R8, R15, RZ ;  /* 0x0000000f080f7210 */ /* 0x020fca0007ffe1ff */
[----:B------:R0:W-:Y:S04]  /*09c0*/  STG.E desc[UR8][R4.64+-0x4000], R15 ;  /* 0xffc0000f04007986 */ /* 0x0001e8000c101908 */
[----:B------:R-:W2:Y:S04]  /*09d0*/  LDG.E R8, desc[UR8][R2.64] ;  /* 0x0000000802087981 */ /* 0x000ea8000c1e1900 */
[----:B0-----:R-:W5:Y:S01]  /*09e0*/  LDG.E R15, desc[UR8][R4.64+0xc000] ;  /* 0x00c00008040f7981 */ /* 0x001f62000c1e1900 */
[----:B--2---:R-:W-:-:S05]  /*09f0*/  IMAD.IADD R9, R9, 0x1, -R8 ;  /* 0x0000000109097824 */ /* 0x004fca00078e0a08 */
[----:B------:R0:W-:Y:S04]  /*0a00*/  STG.E desc[UR8][R4.64], R9 ;  /* 0x0000000904007986 */ /* 0x0001e8000c101908 */
[----:B------:R-:W3:Y:S04]  /*0a10*/  LDG.E R8, desc[UR8][R2.64] ;  /* 0x0000000802087981 */ /* 0x000ee8000c1e1900 */
[----:B0-----:R-:W2:Y:S01]  /*0a20*/  LDG.E R9, desc[UR8][R4.64+0x10000] ;  /* 0x0100000804097981 */ /* 0x001ea2000c1e1900 */
[----:B---3--:R-:W-:-:S05]  /*0a30*/  IMAD.IADD R11, R11, 0x1, -R8 ;  /* 0x000000010b0b7824 */ /* 0x008fca00078e0a08 */
[----:B------:R0:W-:Y:S04]  /*0a40*/  STG.E desc[UR8][R4.64+0x4000], R11 ;  /* 0x0040000b04007986 */ /* 0x0001e8000c101908 */
[----:B------:R-:W4:Y:S04]  /*0a50*/  LDG.E R8, desc[UR8][R2.64] ;  /* 0x0000000802087981 */ /* 0x000f28000c1e1900 */
[----:B0-----:R-:W3:Y:S01]  /*0a60*/  LDG.E R11, desc[UR8][R4.64+0x14000] ;  /* 0x01400008040b7981 */ /* 0x001ee2000c1e1900 */
[----:B----4-:R-:W-:-:S05]  /*0a70*/  IADD3 R13, PT, PT, -R8, R13, RZ ;  /* 0x0000000d080d7210 */ /* 0x010fca0007ffe1ff */
[----:B------:R0:W-:Y:S04]  /*0a80*/  STG.E desc[UR8][R4.64+0x8000], R13 ;  /* 0x0080000d04007986 */ /* 0x0001e8000c101908 */
[----:B------:R-:W5:Y:S04]  /*0a90*/  LDG.E R8, desc[UR8][R2.64] ;  /* 0x0000000802087981 */ /* 0x000f68000c1e1900 */
[----:B0-----:R-:W4:Y:S01]  /*0aa0*/  LDG.E R13, desc[UR8][R4.64+0x18000] ;  /* 0x01800008040d7981 */ /* 0x001f22000c1e1900 */
[----:B-----5:R-:W-:-:S05]  /*0ab0*/  IMAD.IADD R15, R15, 0x1, -R8 ;  /* 0x000000010f0f7824 */ /* 0x020fca00078e0a08 */
[----:B------:R0:W-:Y:S04]  /*0ac0*/  STG.E desc[UR8][R4.64+0xc000], R15 ;  /* 0x00c0000f04007986 */ /* 0x0001e8000c101908 */
[----:B------:R-:W2:Y:S04]  /*0ad0*/  LDG.E R8, desc[UR8][R2.64] ;  /* 0x0000000802087981 */ /* 0x000ea8000c1e1900 */
[----:B0-----:R-:W5:Y:S01]  /*0ae0*/  LDG.E R15, desc[UR8][R4.64+0x1c000] ;  /* 0x01c00008040f7981 */ /* 0x001f62000c1e1900 */
[----:B--2---:R-:W-:-:S05]  /*0af0*/  IMAD.IADD R9, R9, 0x1, -R8 ;  /* 0x0000000109097824 */ /* 0x004fca00078e0a08 */
[----:B------:R0:W-:Y:S04]  /*0b00*/  STG.E desc[UR8][R4.64+0x10000], R9 ;  /* 0x0100000904007986 */ /* 0x0001e8000c101908 */
[----:B------:R-:W3:Y:S02]  /*0b10*/  LDG.E R8, desc[UR8][R2.64] ;  /* 0x0000000802087981 */ /* 0x000ee4000c1e1900 */
[----:B---3--:R-:W-:-:S05]  /*0b20*/  IADD3 R11, PT, PT, -R8, R11, RZ ;  /* 0x0000000b080b7210 */ /* 0x008fca0007ffe1ff */
[----:B------:R2:W-:Y:S04]  /*0b30*/  STG.E desc[UR8][R4.64+0x14000], R11 ;  /* 0x0140000b04007986 */ /* 0x0005e8000c101908 */
[----:B------:R-:W4:Y:S02]  /*0b40*/  LDG.E R8, desc[UR8][R2.64] ;  /* 0x0000000802087981 */ /* 0x000f24000c1e1900 */
[----:B----4-:R-:W-:-:S05]  /*0b50*/  IMAD.IADD R13, R13, 0x1, -R8 ;  /* 0x000000010d0d7824 */ /* 0x010fca00078e0a08 */
[----:B------:R2:W-:Y:S04]  /*0b60*/  STG.E desc[UR8][R4.64+0x18000], R13 ;  /* 0x0180000d04007986 */ /* 0x0005e8000c101908 */
[----:B------:R-:W5:Y:S01]  /*0b70*/  LDG.E R8, desc[UR8][R2.64] ;  /* 0x0000000802087981 */ /* 0x000f62000c1e1900 */
[----:B------:R-:W-:-:S04]  /*0b80*/  IADD3 R7, PT, PT, R7, 0x10, RZ ;  /* 0x0000001007077810 */ /* 0x000fc80007ffe0ff */
[----:B------:R-:W-:Y:S01]  /*0b90*/  ISETP.NE.AND P0, PT, R7, RZ, PT ;  /* 0x000000ff0700720c */ /* 0x000fe20003f05270 */
[----:B------:R-:W-:Y:S02]  /*0ba0*/  VIADD R6, R6, 0x10000 ;  /* 0x0001000006067836 */ /* 0x000fe40000000000 */
[----:B-----5:R-:W-:-:S05]  /*0bb0*/  IMAD.IADD R15, R15, 0x1, -R8 ;  /* 0x000000010f0f7824 */ /* 0x020fca00078e0a08 */
[----:B------:R2:W-:Y:S01]  /*0bc0*/  STG.E desc[UR8][R4.64+0x1c000], R15 ;  /* 0x01c0000f04007986 */ /* 0x0005e2000c101908 */
[----:B------:R-:W-:-:S05]  /*0bd0*/  IADD3 R8, P1, PT, R4, 0x40000, RZ ;  /* 0x0004000004087810 */ /* 0x000fca0007f3e0ff */
[----:B0-----:R-:W-:Y:S01]  /*0be0*/  IMAD.X R9, RZ, RZ, R5, P1 ;  /* 0x000000ffff097224 */ /* 0x001fe200008e0605 */
[----:B------:R-:W-:Y:S07]  /*0bf0*/  @P0 BRA `(.L_x_14) ;  /* 0xfffffff800e00947 */ /* 0x000fee000383ffff */
[----:B------:R-:W-:-:S07]  /*0c00*/  IADD3 R6, PT, PT, R6, 0x7ff, RZ ;  /* 0x000007ff06067810 */ /* 0x000fce0007ffe0ff */
.L_x_13:
[----:B------:R-:W-:-:S13]  /*0c10*/  ISETP.NE.AND P0, PT, R10, RZ, PT ;  /* 0x000000ff0a00720c */ /* 0x000fda0003f05270 */
[----:B------:R-:W-:Y:S05]  /*0c20*/  @!P0 EXIT ;  /* 0x000000000000894d */ /* 0x000fea0003800000 */
[----:B------:R-:W-:Y:S02]  /*0c30*/  ISETP.GE.U32.AND P0, PT, R10, 0x8, PT ;  /* 0x000000080a00780c */ /* 0x000fe40003f06070 */
[----:B------:R-:W-:-:S04]  /*0c40*/  LOP3.LUT R12, R0, 0x7, RZ, 0xc0, !PT ;  /* 0x00000007000c7812 */ /* 0x000fc800078ec0ff */
[----:B------:R-:W-:-:S07]  /*0c50*/  ISETP.NE.AND P1, PT, R12, RZ, PT ;  /* 0x000000ff0c00720c */ /* 0x000fce0003f25270 */
[----:B------:R-:W-:Y:S06]  /*0c60*/  @!P0 BRA `(.L_x_15) ;  /* 0x0000000000908947 */ /* 0x000fec0003800000 */
[----:B--23--:R-:W0:Y:S08]  /*0c70*/  LDC.64 R4, c[0x0][0x398] ;  /* 0x0000e600ff047b82 */ /* 0x00ce300000000a00 */
[----:B-1----:R-:W1:Y:S01]  /*0c80*/  LDC.64 R2, c[0x0][0x380] ;  /* 0x0000e000ff027b82 */ /* 0x002e620000000a00 */
[----:B0-----:R-:W-:-:S05]  /*0c90*/  IMAD.WIDE.U32 R4, R6, 0x4, R4 ;  /* 0x0000000406047825 */ /* 0x001fca00078e0004 */
[----:B------:R-:W2:Y:S04]  /*0ca0*/  LDG.E R8, desc[UR8][R4.64] ;  /* 0x0000000804087981 */ /* 0x000ea8000c1e1900 */
[----:B-1----:R-:W2:Y:S04]  /*0cb0*/  LDG.E R7, desc[UR8][R2.64] ;  /* 0x0000000802077981 */ /* 0x002ea8000c1e1900 */
[----:B------:R-:W3:Y:S04]  /*0cc0*/  LDG.E R9, desc[UR8][R4.64+0x4000] ;  /* 0x0040000804097981 */ /* 0x000ee8000c1e1900 */
[----:B------:R-:W4:Y:S04]  /*0cd0*/  LDG.E R11, desc[UR8][R4.64+0x8000] ;  /* 0x00800008040b7981 */ /* 0x000f28000c1e1900 */
[----:B------:R-:W5:Y:S01]  /*0ce0*/  LDG.E R13, desc[UR8][R4.64+0xc000] ;  /* 0x00c00008040d7981 */ /* 0x000f62000c1e1900 */
[----:B--2---:R-:W-:-:S05]  /*0cf0*/  IMAD.IADD R7, R8, 0x1, -R7 ;  /* 0x0000000108077824 */ /* 0x004fca00078e0a07 */
[----:B------:R-:W-:Y:S04]  /*0d00*/  STG.E desc[UR8][R4.64], R7 ;  /* 0x0000000704007986 */ /* 0x000fe8000c101908 */
[----:B------:R-:W3:Y:S02]  /*0d10*/  LDG.E R8, desc[UR8][R2.64] ;  /* 0x0000000802087981 */ /* 0x000ee4000c1e1900 */
[----:B---3--:R-:W-:-:S05]  /*0d20*/  IMAD.IADD R9, R9, 0x1, -R8 ;  /* 0x0000000109097824 */ /* 0x008fca00078e0a08 */
[----:B------:R0:W-:Y:S04]  /*0d30*/  STG.E desc[UR8][R4.64+0x4000], R9 ;  /* 0x0040000904007986 */ /* 0x0001e8000c101908 */
[----:B------:R-:W4:Y:S04]  /*0d40*/  LDG.E R8, desc[UR8][R2.64] ;  /* 0x0000000802087981 */ /* 0x000f28000c1e1900 */
[----:B0-----:R-:W2:Y:S01]  /*0d50*/  LDG.E R9, desc[UR8][R4.64+0x14000] ;  /* 0x0140000804097981 */ /* 0x001ea2000c1e1900 */
[----:B----4-:R-:W-:-:S05]  /*0d60*/  IADD3 R11, PT, PT, -R8, R11, RZ ;  /* 0x0000000b080b7210 */ /* 0x010fca0007ffe1ff */
[----:B------:R0:W-:Y:S04]  /*0d70*/  STG.E desc[UR8][R4.64+0x8000], R11 ;  /* 0x0080000b04007986 */ /* 0x0001e8000c101908 */
[----:B------:R-:W5:Y:S04]  /*0d80*/  LDG.E R8, desc[UR8][R2.64] ;  /* 0x0000000802087981 */ /* 0x000f68000c1e1900 */
[----:B0-----:R-:W3:Y:S01]  /*0d90*/  LDG.E R11, desc[UR8][R4.64+0x18000] ;  /* 0x01800008040b7981 */ /* 0x001ee2000c1e1900 */
[----:B-----5:R-:W-:-:S03]  /*0da0*/  IMAD.IADD R13, R13, 0x1, -R8 ;  /* 0x000000010d0d7824 */ /* 0x020fc600078e0a08 */
[----:B------:R-:W4:Y:S04]  /*0db0*/  LDG.E R8, desc[UR8][R4.64+0x10000] ;  /* 0x0100000804087981 */ /* 0x000f28000c1e1900 */
[----:B------:R0:W-:Y:S04]  /*0dc0*/  STG.E desc[UR8][R4.64+0xc000], R13 ;  /* 0x00c0000d04007986 */ /* 0x0001e8000c101908 */
[----:B------:R-:W4:Y:S04]  /*0dd0*/  LDG.E R7, desc[UR8][R2.64] ;  /* 0x0000000802077981 */ /* 0x000f28000c1e1900 */
[----:B0-----:R-:W5:Y:S01]  /*0de0*/  LDG.E R13, desc[UR8][R4.64+0x1c000] ;  /* 0x01c00008040d7981 */ /* 0x001f62000c1e1900 */
[----:B----4-:R-:W-:-:S05]  /*0df0*/  IMAD.IADD R7, R8, 0x1, -R7 ;  /* 0x0000000108077824 */ /* 0x010fca00078e0a07 */
[----:B------:R0:W-:Y:S04]  /*0e00*/  STG.E desc[UR8][R4.64+0x10000], R7 ;  /* 0x0100000704007986 */ /* 0x0001e8000c101908 */
[----:B------:R-:W2:Y:S02]  /*0e10*/  LDG.E R8, desc[UR8][R2.64] ;  /* 0x0000000802087981 */ /* 0x000ea4000c1e1900 */
[----:B--2---:R-:W-:-:S05]  /*0e20*/  IADD3 R9, PT, PT, -R8, R9, RZ ;  /* 0x0000000908097210 */ /* 0x004fca0007ffe1ff */
[----:B------:R0:W-:Y:S04]  /*0e30*/  STG.E desc[UR8][R4.64+0x14000], R9 ;  /* 0x0140000904007986 */ /* 0x0001e8000c101908 */
[----:B------:R-:W3:Y:S02]  /*0e40*/  LDG.E R8, desc[UR8][R2.64] ;  /* 0x0000000802087981 */ /* 0x000ee4000c1e1900 */
[----:B---3--:R-:W-:-:S05]  /*0e50*/  IMAD.IADD R11, R11, 0x1, -R8 ;  /* 0x000000010b0b7824 */ /* 0x008fca00078e0a08 */
[----:B------:R0:W-:Y:S04]  /*0e60*/  STG.E desc[UR8][R4.64+0x18000], R11 ;  /* 0x0180000b04007986 */ /* 0x0001e8000c101908 */
[----:B------:R-:W5:Y:S01]  /*0e70*/  LDG.E R8, desc[UR8][R2.64] ;  /* 0x0000000802087981 */ /* 0x000f62000c1e1900 */
[----:B------:R-:W-:Y:S01]  /*0e80*/  IADD3 R6, PT, PT, R6, 0x8000, RZ ;  /* 0x0000800006067810 */ /* 0x000fe20007ffe0ff */
[----:B-----5:R-:W-:-:S05]  /*0e90*/  IMAD.IADD R13, R13, 0x1, -R8 ;  /* 0x000000010d0d7824 */ /* 0x020fca00078e0a08 */
[----:B------:R0:W-:Y:S02]  /*0ea0*/  STG.E desc[UR8][R4.64+0x1c000], R13 ;  /* 0x01c0000d04007986 */ /* 0x0001e4000c101908 */
.L_x_15:
[----:B------:R-:W-:Y:S05]  /*0eb0*/  @!P1 EXIT ;  /* 0x000000000000994d */ /* 0x000fea0003800000 */
[----:B------:R-:W-:Y:S02]  /*0ec0*/  ISETP.GE.U32.AND P0, PT, R12, 0x4, PT ;  /* 0x000000040c00780c */ /* 0x000fe40003f06070 */
[----:B------:R-:W-:-:S04]  /*0ed0*/  LOP3.LUT R0, R0, 0x3, RZ, 0xc0, !PT ;  /* 0x0000000300007812 */ /* 0x000fc800078ec0ff */
[----:B------:R-:W-:-:S07]  /*0ee0*/  ISETP.NE.AND P1, PT, R0, RZ, PT ;  /* 0x000000ff0000720c */ /* 0x000fce0003f25270 */
[----:B------:R-:W-:Y:S06]  /*0ef0*/  @!P0 BRA `(.L_x_16) ;  /* 0x0000000000508947 */ /* 0x000fec0003800000 */
[----:B-1-3--:R-:W1:Y:S08]  /*0f00*/  LDC.64 R2, c[0x0][0x398] ;  /* 0x0000e600ff027b82 */ /* 0x00ae700000000a00 */
[----:B0-2---:R-:W0:Y:S01]  /*0f10*/  LDC.64 R4, c[0x0][0x380] ;  /* 0x0000e000ff047b82 */ /* 0x005e220000000a00 */
[----:B-1----:R-:W-:-:S05]  /*0f20*/  IMAD.WIDE.U32 R2, R6, 0x4, R2 ;  /* 0x0000000406027825 */ /* 0x002fca00078e0002 */
[----:B------:R-:W2:Y:S04]  /*0f30*/  LDG.E R8, desc[UR8][R2.64] ;  /* 0x0000000802087981 */ /* 0x000ea8000c1e1900 */
[----:B0-----:R-:W2:Y:S04]  /*0f40*/  LDG.E R7, desc[UR8][R4.64] ;  /* 0x0000000804077981 */ /* 0x001ea8000c1e1900 */
[----:B------:R-:W3:Y:S04]  /*0f50*/  LDG.E R9, desc[UR8][R2.64+0x4000] ;  /* 0x0040000802097981 */ /* 0x000ee8000c1e1900 */
[----:B------:R-:W4:Y:S04]  /*0f60*/  LDG.E R11, desc[UR8][R2.64+0x8000] ;  /* 0x00800008020b7981 */ /* 0x000f28000c1e1900 */
[----:B------:R-:W5:Y:S01]  /*0f70*/  LDG.E R13, desc[UR8][R2.64+0xc000] ;  /* 0x00c00008020d7981 */ /* 0x000f62000c1e1900 */
[----:B--2---:R-:W-:-:S05]  /*0f80*/  IMAD.IADD R7, R8, 0x1, -R7 ;  /* 0x0000000108077824 */ /* 0x004fca00078e0a07 */
[----:B------:R0:W-:Y:S04]  /*0f90*/  STG.E desc[UR8][R2.64], R7 ;  /* 0x0000000702007986 */ /* 0x0001e8000c101908 */
[----:B------:R-:W3:Y:S02]  /*0fa0*/  LDG.E R8, desc[UR8][R4.64] ;  /* 0x0000000804087981 */ /* 0x000ee4000c1e1900 */
[----:B---3--:R-:W-:-:S05]  /*0fb0*/  IMAD.IADD R9, R9, 0x1, -R8 ;  /* 0x0000000109097824 */ /* 0x008fca00078e0a08 */
[----:B------:R0:W-:Y:S04]  /*0fc0*/  STG.E desc[UR8][R2.64+0x4000], R9 ;  /* 0x0040000902007986 */ /* 0x0001e8000c101908 */
[----:B------:R-:W4:Y:S02]  /*0fd0*/  LDG.E R8, desc[UR8][R4.64] ;  /* 0x0000000804087981 */ /* 0x000f24000c1e1900 */
[----:B----4-:R-:W-:-:S05]  /*0fe0*/  IADD3 R11, PT, PT, -R8, R11, RZ ;  /* 0x0000000b080b7210 */ /* 0x010fca0007ffe1ff */
[----:B------:R0:W-:Y:S04]  /*0ff0*/  STG.E desc[UR8][R2.64+0x8000], R11 ;  /* 0x0080000b02007986 */ /* 0x0001e8000c101908 */
[----:B------:R-:W5:Y:S01]  /*1000*/  LDG.E R8, desc[UR8][R4.64] ;  /* 0x0000000804087981 */ /* 0x000f62000c1e1900 */
[----:B------:R-:W-:Y:S02]  /*1010*/  VIADD R6, R6, 0x4000 ;  /* 0x0000400006067836 */ /* 0x000fe40000000000 */
[----:B-----5:R-:W-:-:S05]  /*1020*/  IMAD.IADD R13, R13, 0x1, -R8 ;  /* 0x000000010d0d7824 */ /* 0x020fca00078e0a08 */
[----:B------:R0:W-:Y:S02]  /*1030*/  STG.E desc[UR8][R2.64+0xc000], R13 ;  /* 0x00c0000d02007986 */ /* 0x0001e4000c101908 */
.L_x_16:
[----:B------:R-:W-:Y:S05]  /*1040*/  @!P1 EXIT ;  /* 0x000000000000994d */ /* 0x000fea0003800000 */
[----:B01-3--:R-:W0:Y:S01]  /*1050*/  LDC.64 R2, c[0x0][0x398] ;  /* 0x0000e600ff027b82 */ /* 0x00be220000000a00 */
[----:B------:R-:W-:-:S07]  /*1060*/  IADD3 R0, PT, PT, -R0, RZ, RZ ;  /* 0x000000ff00007210 */ /* 0x000fce0007ffe1ff */
[----:B--2---:R-:W1:Y:S01]  /*1070*/  LDC.64 R4, c[0x0][0x380] ;  /* 0x0000e000ff047b82 */ /* 0x004e620000000a00 */
[----:B0-----:R-:W-:-:S07]  /*1080*/  IMAD.WIDE.U32 R6, R6, 0x4, R2 ;  /* 0x0000000406067825 */ /* 0x001fce00078e0002 */
.L_x_17:
[----:B------:R-:W-:Y:S02]  /*1090*/  IMAD.MOV.U32 R2, RZ, RZ, R6 ;  /* 0x000000ffff027224 */ /* 0x000fe400078e0006 */
[----:B------:R-:W-:Y:S01]  /*10a0*/  IMAD.MOV.U32 R3, RZ, RZ, R7 ;  /* 0x000000ffff037224 */ /* 0x000fe200078e0007 */
[----:B-1----:R-:W2:Y:S04]  /*10b0*/  LDG.E R6, desc[UR8][R4.64] ;  /* 0x0000000804067981 */ /* 0x002ea8000c1e1900 */
[----:B------:R-:W2:Y:S01]  /*10c0*/  LDG.E R7, desc[UR8][R2.64] ;  /* 0x0000000802077981 */ /* 0x000ea2000c1e1900 */
[----:B------:R-:W-:-:S05]  /*10d0*/  VIADD R0, R0, 0x1 ;  /* 0x0000000100007836 */ /* 0x000fca0000000000 */
[----:B------:R-:W-:Y:S02]  /*10e0*/  ISETP.NE.AND P0, PT, R0, RZ, PT ;  /* 0x000000ff0000720c */ /* 0x000fe40003f05270 */
[----:B--2---:R-:W-:Y:S02]  /*10f0*/  IADD3 R7, PT, PT, -R6, R7, RZ ;  /* 0x0000000706077210 */ /* 0x004fe40007ffe1ff */
[----:B------:R-:W-:-:S03]  /*1100*/  IADD3 R6, P1, PT, R2, 0x4000, RZ ;  /* 0x0000400002067810 */ /* 0x000fc60007f3e0ff */
[----:B------:R0:W-:Y:S02]  /*1110*/  STG.E desc[UR8][R2.64], R7 ;  /* 0x0000000702007986 */ /* 0x0001e4000c101908 */
[----:B0-----:R-:W-:-:S04]  /*1120*/  IMAD.X R7, RZ, RZ, R3, P1 ;  /* 0x000000ffff077224 */ /* 0x001fc800008e0603 */
[----:B------:R-:W-:Y:S05]  /*1130*/  @P0 BRA `(.L_x_17) ;  /* 0xfffffffc00d40947 */ /* 0x000fea000383ffff */
[----:B------:R-:W-:Y:S05]  /*1140*/  EXIT ;  /* 0x000000000000794d */ /* 0x000fea0003800000 */
        .type           $_Z23parallel_implementationPiiS_S_$__internal_accurate_pow,@function
        .size           $_Z23parallel_implementationPiiS_S_$__internal_accurate_pow,(.L_x_20 - $_Z23parallel_implementationPiiS_S_$__internal_accurate_pow)
$_Z23parallel_implementationPiiS_S_$__internal_accurate_pow:
[----:B------:R-:W0:Y:S01]  /*1150*/  MUFU.RCP64H R13, 2 ;  /* 0x40000000000d7908 */ /* 0x000e220000001800 */
[----:B------:R-:W-:Y:S02]  /*1160*/  HFMA2 R4, -RZ, RZ, 0, 0 ;  /* 0x00000000ff047431 */ /* 0x000fe400000001ff */
[----:B------:R-:W-:Y:S01]  /*1170*/  IMAD.MOV.U32 R5, RZ, RZ, 0x40000000 ;  /* 0x40000000ff057424 */ /* 0x000fe200078e00ff */
[----:B------:R-:W-:Y:S01]  /*1180*/  MOV R6, 0x41ad3b5a ;  /* 0x41ad3b5a00067802 */ /* 0x000fe20000000f00 */
[----:B------:R-:W-:Y:S01]  /*1190*/  IMAD.MOV.U32 R12, RZ, RZ, RZ ;  /* 0x000000ffff0c7224 */ /* 0x000fe200078e00ff */
[----:B------:R-:W-:Y:S01]  /*11a0*/  UMOV UR10, 0x7d2cafe2 ;  /* 0x7d2cafe2000a7882 */ /* 0x000fe20000000000 */
[----:B------:R-:W-:Y:S01]  /*11b0*/  IMAD.MOV.U32 R7, RZ, RZ, 0x3ed0f5d2 ;  /* 0x3ed0f5d2ff077424 */ /* 0x000fe200078e00ff */
[----:B------:R-:W-:-:S03]  /*11c0*/  UMOV UR11, 0x3eb0f5ff ;  /* 0x3eb0f5ff000b7882 */ /* 0x000fc60000000000 */
[----:B0-----:R-:W-:-:S08]  /*11d0*/  DFMA R4, R12, -R4, 1 ;  /* 0x3ff000000c04742b */ /* 0x001fd00000000804 */
[----:B------:R-:W-:-:S08]  /*11e0*/  DFMA R4, R4, R4, R4 ;  /* 0x000000040404722b */ /* 0x000fd00000000004 */
[----:B------:R-:W-:-:S08]  /*11f0*/  DFMA R12, R12, R4, R12 ;  /* 0x000000040c0c722b */ /* 0x000fd0000000000c */
[----:B------:R-:W-:-:S08]  /*1200*/  DMUL R4, RZ, R12 ;  /* 0x0000000cff047228 */ /* 0x000fd00000000000 */
[----:B------:R-:W-:-:S08]  /*1210*/  DFMA R4, RZ, R12, R4 ;  /* 0x0000000cff04722b */ /* 0x000fd00000000004 */
[----:B------:R-:W-:Y:S02]  /*1220*/  DMUL R10, R4, R4 ;  /* 0x00000004040a7228 */ /* 0x000fe40000000000 */
[----:B------:R-:W-:-:S06]  /*1230*/  DADD R8, RZ, -R4 ;  /* 0x00000000ff087229 */ /* 0x000fcc0000000804 */
[----:B------:R-:W-:Y:S01]  /*1240*/  DFMA R6, R10, UR10, R6 ;  /* 0x0000000a0a067c2b */ /* 0x000fe20008000006 */
[----:B------:R-:W-:Y:S01]  /*1250*/  UMOV UR10, 0x75488a3f ;  /* 0x75488a3f000a7882 */ /* 0x000fe20000000000 */
[----:B------:R-:W-:Y:S01]  /*1260*/  UMOV UR11, 0x3ef3b20a ;  /* 0x3ef3b20a000b7882 */ /* 0x000fe20000000000 */
[----:B------:R-:W-:Y:S02]  /*1270*/  DADD R16, R8, R8 ;  /* 0x0000000008107229 */ /* 0x000fe40000000008 */
[----:B------:R-:W-:-:S03]  /*1280*/  DMUL R8, R4, R4 ;  /* 0x0000000404087228 */ /* 0x000fc60000000000 */
[----:B------:R-:W-:Y:S01]  /*1290*/  DFMA R6, R10, R6, UR10 ;  /* 0x0000000a0a067e2b */ /* 0x000fe20008000006 */
[----:B------:R-:W-:Y:S01]  /*12a0*/  UMOV UR10, 0xe4faecd5 ;  /* 0xe4faecd5000a7882 */ /* 0x000fe20000000000 */
[----:B------:R-:W-:Y:S01]  /*12b0*/  UMOV UR11, 0x3f1745cd ;  /* 0x3f1745cd000b7882 */ /* 0x000fe20000000000 */
[----:B------:R-:W-:-:S05]  /*12c0*/  DFMA R16, RZ, -R4, R16 ;  /* 0x80000004ff10722b */ /* 0x000fca0000000010 */
[----:B------:R-:W-:Y:S01]  /*12d0*/  DFMA R6, R10, R6, UR10 ;  /* 0x0000000a0a067e2b */ /* 0x000fe20008000006 */
[----:B------:R-:W-:Y:S01]  /*12e0*/  UMOV UR10, 0x258a578b ;  /* 0x258a578b000a7882 */ /* 0x000fe20000000000 */
[----:B------:R-:W-:Y:S01]  /*12f0*/  UMOV UR11, 0x3f3c71c7 ;  /* 0x3f3c71c7000b7882 */ /* 0x000fe20000000000 */
[----:B------:R-:W-:-:S05]  /*1300*/  DMUL R12, R12, R16 ;  /* 0x000000100c0c7228 */ /* 0x000fca0000000000 */
[----:B------:R-:W-:Y:S01]  /*1310*/  DFMA R6, R10, R6, UR10 ;  /* 0x0000000a0a067e2b */ /* 0x000fe20008000006 */
[----:B------:R-:W-:Y:S01]  /*1320*/  UMOV UR10, 0x9242b910 ;  /* 0x9242b910000a7882 */ /* 0x000fe20000000000 */
[----:B------:R-:W-:-:S03]  /*1330*/  UMOV UR11, 0x3f624924 ;  /* 0x3f624924000b7882 */ /* 0x000fc60000000000 */
[----:B------:R-:W-:Y:S01]  /*1340*/  VIADD R21, R13, 0x100000 ;  /* 0x001000000d157836 */ /* 0x000fe20000000000 */
[----:B------:R-:W-:Y:S02]  /*1350*/  MOV R20, R12 ;  /* 0x0000000c00147202 */ /* 0x000fe40000000f00 */
[----:B------:R-:W-:Y:S01]  /*1360*/  DFMA R6, R10, R6, UR10 ;  /* 0x0000000a0a067e2b */ /* 0x000fe20008000006 */
[----:B------:R-:W-:Y:S01]  /*1370*/  UMOV UR10, 0x99999dfb ;  /* 0x99999dfb000a7882 */ /* 0x000fe20000000000 */
[----:B------:R-:W-:-:S06]  /*1380*/  UMOV UR11, 0x3f899999 ;  /* 0x3f899999000b7882 */ /* 0x000fcc0000000000 */
[----:B------:R-:W-:Y:S01]  /*1390*/  DFMA R14, R10, R6, UR10 ;  /* 0x0000000a0a0e7e2b */ /* 0x000fe20008000006 */
[----:B------:R-:W-:Y:S01]  /*13a0*/  UMOV UR10, 0x55555555 ;  /* 0x55555555000a7882 */ /* 0x000fe20000000000 */
[----:B------:R-:W-:-:S06]  /*13b0*/  UMOV UR11, 0x3fb55555 ;  /* 0x3fb55555000b7882 */ /* 0x000fcc0000000000 */
[----:B------:R-:W-:-:S08]  /*13c0*/  DFMA R6, R10, R14, UR10 ;  /* 0x0000000a0a067e2b */ /* 0x000fd0000800000e */
[----:B------:R-:W-:Y:S01]  /*13d0*/  DADD R18, -R6, UR10 ;  /* 0x0000000a06127e29 */ /* 0x000fe20008000100 */
[----:B------:R-:W-:Y:S01]  /*13e0*/  UMOV UR10, 0xb9e7b0 ;  /* 0x00b9e7b0000a7882 */ /* 0x000fe20000000000 */
[----:B------:R-:W-:-:S06]  /*13f0*/  UMOV UR11, 0x3c46a4cb ;  /* 0x3c46a4cb000b7882 */ /* 0x000fcc0000000000 */
[----:B------:R-:W-:Y:S02]  /*1400*/  DFMA R14, R10, R14, R18 ;  /* 0x0000000e0a0e722b */ /* 0x000fe40000000012 */
[C---:B------:R-:W-:Y:S02]  /*1410*/  DMUL R10, R4.reuse, R8 ;  /* 0x00000008040a7228 */ /* 0x040fe40000000000 */
[----:B------:R-:W-:-:S04]  /*1420*/  DFMA R18, R4, R4, -R8 ;  /* 0x000000040412722b */ /* 0x000fc80000000808 */
[----:B------:R-:W-:Y:S01]  /*1430*/  DADD R14, R14, -UR10 ;  /* 0x8000000a0e0e7e29 */ /* 0x000fe20008000000 */
[----:B------:R-:W-:Y:S01]  /*1440*/  UMOV UR10, 0x0 ;  /* 0x00000000000a7882 */ /* 0x000fe20000000000 */
[C---:B------:R-:W-:Y:S01]  /*1450*/  DFMA R16, R4.reuse, R8, -R10 ;  /* 0x000000080410722b */ /* 0x040fe2000000080a */
[----:B------:R-:W-:Y:S01]  /*1460*/  UMOV UR11, 0x3ff00000 ;  /* 0x3ff00000000b7882 */ /* 0x000fe20000000000 */
[----:B------:R-:W-:-:S04]  /*1470*/  DFMA R18, R4, R20, R18 ;  /* 0x000000140412722b */ /* 0x000fc80000000012 */
[----:B------:R-:W-:Y:S02]  /*1480*/  DADD R22, R6, R14 ;  /* 0x0000000006167229 */ /* 0x000fe4000000000e */
[----:B------:R-:W-:-:S06]  /*1490*/  DFMA R16, R12, R8, R16 ;  /* 0x000000080c10722b */ /* 0x000fcc0000000010 */
[----:B------:R-:W-:Y:S02]  /*14a0*/  DMUL R8, R22, R10 ;  /* 0x0000000a16087228 */ /* 0x000fe40000000000 */
[----:B------:R-:W-:Y:S02]  /*14b0*/  DFMA R16, R4, R18, R16 ;  /* 0x000000120410722b */ /* 0x000fe40000000010 */
[----:B------:R-:W-:-:S04]  /*14c0*/  DADD R18, R6, -R22 ;  /* 0x0000000006127229 */ /* 0x000fc80000000816 */
[----:B------:R-:W-:-:S04]  /*14d0*/  DFMA R6, R22, R10, -R8 ;  /* 0x0000000a1606722b */ /* 0x000fc80000000808 */
[----:B------:R-:W-:-:S04]  /*14e0*/  DADD R18, R14, R18 ;  /* 0x000000000e127229 */ /* 0x000fc80000000012 */
[----:B------:R-:W-:-:S08]  /*14f0*/  DFMA R6, R22, R16, R6 ;  /* 0x000000101606722b */ /* 0x000fd00000000006 */
[----:B------:R-:W-:-:S08]  /*1500*/  DFMA R18, R18, R10, R6 ;  /* 0x0000000a1212722b */ /* 0x000fd00000000006 */
[----:B------:R-:W-:-:S08]  /*1510*/  DADD R10, R8, R18 ;  /* 0x00000000080a7229 */ /* 0x000fd00000000012 */
[--C-:B------:R-:W-:Y:S02]  /*1520*/  DADD R6, R4, R10.reuse ;  /* 0x0000000004067229 */ /* 0x100fe4000000000a */
[----:B------:R-:W-:-:S06]  /*1530*/  DADD R8, R8, -R10 ;  /* 0x0000000008087229 */ /* 0x000fcc000000080a */
[----:B------:R-:W-:Y:S02]  /*1540*/  DADD R4, R4, -R6 ;  /* 0x0000000004047229 */ /* 0x000fe40000000806 */
[----:B------:R-:W-:-:S06]  /*1550*/  DADD R8, R18, R8 ;  /* 0x0000000012087229 */ /* 0x000fcc0000000008 */
[----:B------:R-:W-:-:S08]  /*1560*/  DADD R4, R10, R4 ;  /* 0x000000000a047229 */ /* 0x000fd00000000004 */
[----:B------:R-:W-:Y:S01]  /*1570*/  DADD R4, R8, R4 ;  /* 0x0000000008047229 */ /* 0x000fe20000000004 */
[----:B------:R-:W-:Y:S02]  /*1580*/  IMAD.MOV.U32 R8, RZ, RZ, -0x105c611 ;  /* 0xfefa39efff087424 */ /* 0x000fe400078e00ff */
[----:B------:R-:W-:-:S05]  /*1590*/  IMAD.MOV.U32 R9, RZ, RZ, 0x3fe62e42 ;  /* 0x3fe62e42ff097424 */ /* 0x000fca00078e00ff */
[----:B------:R-:W-:Y:S01]  /*15a0*/  DADD R12, R12, R4 ;  /* 0x000000000c0c7229 */ /* 0x000fe20000000004 */
[----:B------:R-:W-:Y:S01]  /*15b0*/  MOV R4, 0xfefa39ef ;  /* 0xfefa39ef00047802 */ /* 0x000fe20000000f00 */
[----:B------:R-:W-:-:S06]  /*15c0*/  IMAD.MOV.U32 R5, RZ, RZ, 0x3fe62e42 ;  /* 0x3fe62e42ff057424 */ /* 0x000fcc00078e00ff */
[----:B------:R-:W-:-:S08]  /*15d0*/  DADD R10, R6, R12 ;  /* 0x00000000060a7229 */ /* 0x000fd0000000000c */
[--C-:B------:R-:W-:Y:S02]  /*15e0*/  DFMA R8, R8, UR10, R10.reuse ;  /* 0x0000000a08087c2b */ /* 0x100fe4000800000a */
[----:B------:R-:W-:-:S06]  /*15f0*/  DADD R6, R6, -R10 ;  /* 0x0000000006067229 */ /* 0x000fcc000000080a */
[----:B------:R-:W-:Y:S02]  /*1600*/  DFMA R14, -R4, 1, R8 ;  /* 0x3ff00000040e782b */ /* 0x000fe40000000108 */
[----:B------:R-:W-:Y:S01]  /*1610*/  DADD R6, R12, R6 ;  /* 0x000000000c067229 */ /* 0x000fe20000000006 */
[----:B------:R-:W-:Y:S01]  /*1620*/  LOP3.LUT R13, R3, 0xff0fffff, RZ, 0xc0, !PT ;  /* 0xff0fffff030d7812 */ /* 0x000fe200078ec0ff */
[----:B------:R-:W-:-:S04]  /*1630*/  IMAD.MOV.U32 R12, RZ, RZ, R2 ;  /* 0x000000ffff0c7224 */ /* 0x000fc800078e0002 */
[----:B------:R-:W-:Y:S01]  /*1640*/  DADD R14, -R10, R14 ;  /* 0x000000000a0e7229 */ /* 0x000fe2000000010e */
[----:B------:R-:W-:Y:S01]  /*1650*/  IMAD.MOV.U32 R10, RZ, RZ, 0x3b39803f ;  /* 0x3b39803fff0a7424 */ /* 0x000fe200078e00ff */
[----:B------:R-:W-:-:S06]  /*1660*/  MOV R11, 0x3c7abc9e ;  /* 0x3c7abc9e000b7802 */ /* 0x000fcc0000000f00 */
[----:B------:R-:W-:-:S08]  /*1670*/  DADD R6, R6, -R14 ;  /* 0x0000000006067229 */ /* 0x000fd0000000080e */
[----:B------:R-:W-:Y:S01]  /*1680*/  DFMA R6, R10, UR10, R6 ;  /* 0x0000000a0a067c2b */ /* 0x000fe20008000006 */
[----:B------:R-:W-:Y:S01]  /*1690*/  UMOV UR10, 0x3b39803f ;  /* 0x3b39803f000a7882 */ /* 0x000fe20000000000 */
[----:B------:R-:W-:Y:S01]  /*16a0*/  IMAD.SHL.U32 R10, R3, 0x2, RZ ;  /* 0x00000002030a7824 */ /* 0x000fe200078e00ff */
[----:B------:R-:W-:-:S04]  /*16b0*/  UMOV UR11, 0x3c7abc9e ;  /* 0x3c7abc9e000b7882 */ /* 0x000fc80000000000 */
[----:B------:R-:W-:Y:S01]  /*16c0*/  ISETP.GT.U32.AND P0, PT, R10, -0x2000001, PT ;  /* 0xfdffffff0a00780c */ /* 0x000fe20003f04070 */
[----:B------:R-:W-:-:S03]  /*16d0*/  DADD R10, R8, R6 ;  /* 0x00000000080a7229 */ /* 0x000fc60000000006 */
[----:B------:R-:W-:-:S05]  /*16e0*/  SEL R13, R13, R3, P0 ;  /* 0x000000030d0d7207 */ /* 0x000fca0000000000 */
[----:B------:R-:W-:Y:S02]  /*16f0*/  DADD R8, R8, -R10 ;  /* 0x0000000008087229 */ /* 0x000fe4000000080a */
[----:B------:R-:W-:-:S06]  /*1700*/  DMUL R2, R10, R12 ;  /* 0x0000000c0a027228 */ /* 0x000fcc0000000000 */
[----:B------:R-:W-:Y:S02]  /*1710*/  DADD R8, R6, R8 ;  /* 0x0000000006087229 */ /* 0x000fe40000000008 */
[----:B------:R-:W-:-:S08]  /*1720*/  DFMA R10, R10, R12, -R2 ;  /* 0x0000000c0a0a722b */ /* 0x000fd00000000802 */
[----:B------:R-:W-:Y:S01]  /*1730*/  DFMA R10, R8, R12, R10 ;  /* 0x0000000c080a722b */ /* 0x000fe2000000000a */
[----:B------:R-:W-:Y:S01]  /*1740*/  MOV R8, 0x652b82fe ;  /* 0x652b82fe00087802 */ /* 0x000fe20000000f00 */
[----:B------:R-:W-:-:S06]  /*1750*/  IMAD.MOV.U32 R9, RZ, RZ, 0x3ff71547 ;  /* 0x3ff71547ff097424 */ /* 0x000fcc00078e00ff */
[----:B------:R-:W-:-:S08]  /*1760*/  DADD R6, R2, R10 ;  /* 0x0000000002067229 */ /* 0x000fd0000000000a */
[----:B------:R-:W-:Y:S02]  /*1770*/  DFMA R8, R6, R8, 6.75539944105574400000e+15 ;  /* 0x433800000608742b */ /* 0x000fe40000000008 */
[----:B------:R-:W-:Y:S01]  /*1780*/  FSETP.GEU.AND P0, PT, |R7|, 4.1917929649353027344, PT ;  /* 0x4086232b0700780b */ /* 0x000fe20003f0e200 */
[----:B------:R-:W-:-:S05]  /*1790*/  DADD R2, R2, -R6 ;  /* 0x0000000002027229 */ /* 0x000fca0000000806 */
[----:B------:R-:W-:-:S03]  /*17a0*/  DADD R12, R8, -6.75539944105574400000e+15 ;  /* 0xc3380000080c7429 */ /* 0x000fc60000000000 */
[----:B------:R-:W-:-:S05]  /*17b0*/  DADD R10, R10, R2 ;  /* 0x000000000a0a7229 */ /* 0x000fca0000000002 */
[----:B------:R-:W-:-:S08]  /*17c0*/  DFMA R4, R12, -R4, R6 ;  /* 0x800000040c04722b */ /* 0x000fd00000000006 */
[----:B------:R-:W-:Y:S01]  /*17d0*/  DFMA R4, R12, -UR10, R4 ;  /* 0x8000000a0c047c2b */ /* 0x000fe20008000004 */
[----:B------:R-:W-:Y:S01]  /*17e0*/  UMOV UR10, 0x69ce2bdf ;  /* 0x69ce2bdf000a7882 */ /* 0x000fe20000000000 */
[----:B------:R-:W-:Y:S01]  /*17f0*/  IMAD.MOV.U32 R12, RZ, RZ, -0x35dec16 ;  /* 0xfca213eaff0c7424 */ /* 0x000fe200078e00ff */
[----:B------:R-:W-:Y:S01]  /*1800*/  MOV R13, 0x3e928af3 ;  /* 0x3e928af3000d7802 */ /* 0x000fe20000000f00 */
[----:B------:R-:W-:-:S05]  /*1810*/  UMOV UR11, 0x3e5ade15 ;  /* 0x3e5ade15000b7882 */ /* 0x000fca0000000000 */
[----:B------:R-:W-:Y:S01]  /*1820*/  DFMA R12, R4, UR10, R12 ;  /* 0x0000000a040c7c2b */ /* 0x000fe2000800000c */
[----:B------:R-:W-:Y:S01]  /*1830*/  UMOV UR10, 0x62401315 ;  /* 0x62401315000a7882 */ /* 0x000fe20000000000 */
[----:B------:R-:W-:-:S06]  /*1840*/  UMOV UR11, 0x3ec71dee ;  /* 0x3ec71dee000b7882 */ /* 0x000fcc0000000000 */
[----:B------:R-:W-:Y:S01]  /*1850*/  DFMA R12, R4, R12, UR10 ;  /* 0x0000000a040c7e2b */ /* 0x000fe2000800000c */
        /* <DEDUP_REMOVED lines=20> */
[----:B------:R-:W-:-:S08]  /*19a0*/  DFMA R12, R4, R12, UR10 ;  /* 0x0000000a040c7e2b */ /* 0x000fd0000800000c */
[----:B------:R-:W-:-:S08]  /*19b0*/  DFMA R12, R4, R12, 1 ;  /* 0x3ff00000040c742b */ /* 0x000fd0000000000c */
[----:B------:R-:W-:-:S10]  /*19c0*/  DFMA R4, R4, R12, 1 ;  /* 0x3ff000000404742b */ /* 0x000fd4000000000c */
[----:B------:R-:W-:Y:S02]  /*19d0*/  IMAD R3, R8, 0x100000, R5 ;  /* 0x0010000008037824 */ /* 0x000fe400078e0205 */
[----:B------:R-:W-:Y:S01]  /*19e0*/  IMAD.MOV.U32 R2, RZ, RZ, R4 ;  /* 0x000000ffff027224 */ /* 0x000fe200078e0004 */
[----:B------:R-:W-:Y:S06]  /*19f0*/  @!P0 BRA `(.L_x_18) ;  /* 0x0000000000308947 */ /* 0x000fec0003800000 */
[----:B------:R-:W-:Y:S01]  /*1a00*/  FSETP.GEU.AND P1, PT, |R7|, 4.2275390625, PT ;  /* 0x408748000700780b */ /* 0x000fe20003f2e200 */
[C---:B------:R-:W-:Y:S02]  /*1a10*/  DADD R12, R6.reuse, +INF ;  /* 0x7ff00000060c7429 */ /* 0x040fe40000000000 */
[----:B------:R-:W-:-:S08]  /*1a20*/  DSETP.GEU.AND P0, PT, R6, RZ, PT ;  /* 0x000000ff0600722a */ /* 0x000fd00003f0e000 */
[----:B------:R-:W-:Y:S02]  /*1a30*/  FSEL R3, R13, RZ, P0 ;  /* 0x000000ff0d037208 */ /* 0x000fe40000000000 */
[----:B------:R-:W-:-:S04]  /*1a40*/  @!P1 LEA.HI R2, R8, R8, RZ, 0x1 ;  /* 0x0000000808029211 */ /* 0x000fc800078f08ff */
[----:B------:R-:W-:Y:S02]  /*1a50*/  @!P1 SHF.R.S32.HI R7, RZ, 0x1, R2 ;  /* 0x00000001ff079819 */ /* 0x000fe40000011402 */
[----:B------:R-:W-:Y:S02]  /*1a60*/  FSEL R2, R12, RZ, P0 ;  /* 0x000000ff0c027208 */ /* 0x000fe40000000000 */
[----:B------:R-:W-:Y:S01]  /*1a70*/  @!P1 IADD3 R6, PT, PT, R8, -R7, RZ ;  /* 0x8000000708069210 */ /* 0x000fe20007ffe0ff */
[----:B------:R-:W-:-:S03]  /*1a80*/  @!P1 IMAD R5, R7, 0x100000, R5 ;  /* 0x0010000007059824 */ /* 0x000fc600078e0205 */
[----:B------:R-:W-:Y:S01]  /*1a90*/  @!P1 LEA R7, R6, 0x3ff00000, 0x14 ;  /* 0x3ff0000006079811 */ /* 0x000fe200078ea0ff */
[----:B------:R-:W-:-:S06]  /*1aa0*/  @!P1 IMAD.MOV.U32 R6, RZ, RZ, RZ ;  /* 0x000000ffff069224 */ /* 0x000fcc00078e00ff */
[----:B------:R-:W-:-:S11]  /*1ab0*/  @!P1 DMUL R2, R4, R6 ;  /* 0x0000000604029228 */ /* 0x000fd60000000000 */
.L_x_18:
[----:B------:R-:W-:Y:S02]  /*1ac0*/  DFMA R10, R10, R2, R2 ;  /* 0x000000020a0a722b */ /* 0x000fe40000000002 */
[----:B------:R-:W-:-:S08]  /*1ad0*/  DSETP.NEU.AND P0, PT, |R2|, +INF , PT ;  /* 0x7ff000000200742a */ /* 0x000fd00003f0d200 */
[----:B------:R-:W-:Y:S02]  /*1ae0*/  FSEL R6, R2, R10, !P0 ;  /* 0x0000000a02067208 */ /* 0x000fe40004000000 */
[----:B------:R-:W-:Y:S01]  /*1af0*/  FSEL R10, R3, R11, !P0 ;  /* 0x0000000b030a7208 */ /* 0x000fe20004000000 */
[----:B------:R-:W-:Y:S01]  /*1b00*/  IMAD.MOV.U32 R3, RZ, RZ, 0x0 ;  /* 0x00000000ff037424 */ /* 0x000fe200078e00ff */
[----:B------:R-:W-:-:S04]  /*1b10*/  MOV R2, R0 ;  /* 0x0000000000027202 */ /* 0x000fc80000000f00 */
[----:B------:R-:W-:Y:S05]  /*1b20*/  RET.REL.NODEC R2 `(_Z23parallel_implementationPiiS_S_) ;  /* 0xffffffe402347950 */ /* 0x000fea0003c3ffff */
.L_x_19:
[----:B------:R-:W-:-:S00]  /*1b30*/  BRA `(.L_x_19) ;  /* 0xfffffffc00fc7947 */ /* 0x000fc0000383ffff */
[----:B------:R-:W-:-:S00]  /*1b40*/  NOP ;  /* 0x0000000000007918 */ /* 0x000fc00000000000 */
        /* <DEDUP_REMOVED lines=11> */
.L_x_20:


//--------------------- .nv.shared.reserved.0     --------------------------
	.section	.nv.shared.reserved.0,"aw",@nobits
	.weak		__nv_reservedSMEM_offset_0_alias
	.size		__nv_reservedSMEM_offset_0_alias, 0, 64
	.other		__nv_reservedSMEM_offset_0_alias,@"STO_CUDA_RESERVED_SHARED STV_DEFAULT"
__nv_reservedSMEM_offset_0_alias:
	.zero		0
	.zero		64


//--------------------- .nv.constant0._Z23parallel_implementationPiiS_S_ --------------------------
	.section	.nv.constant0._Z23parallel_implementationPiiS_S_,"a",@progbits
	.sectionflags	@""
	.align	4
.nv.constant0._Z23parallel_implementationPiiS_S_:
	.zero		928


//--------------------- SYMBOLS --------------------------

	.type		.nv.reservedSmem.offset0,@object
	.size		.nv.reservedSmem.offset0,0x4
